	.target	sm_90a

	.elftype	@"ET_EXEC"


//--------------------- .note.nv.tkinfo           --------------------------
	.section	.note.nv.tkinfo,"",@"SHT_NOTE"
	.sectionflags	@"SHF_NOTE_NV_TKINFO"
	.tkinfo
        /*0018*/ 	.word	0x00000002
        /*0030*/ 	.string	""
        /*0030*/ 	.string	"ptxas"
        /*0030*/ 	.string	"Cuda compilation tools, release 13.0, V13.0.88"
        /*0030*/ 	.string	"Build cuda_13.0.r13.0/compiler.36424714_0"
        /*0030*/ 	.string	"-arch sm_90a -m 64 "



//--------------------- .note.nv.cuinfo           --------------------------
	.section	.note.nv.cuinfo,"",@"SHT_NOTE"
	.sectionflags	@"SHF_NOTE_NV_CUINFO"
        /*0018*/ 	.short	0x0002
        /*001a*/ 	.short	0x005a
        /*001c*/ 	.short	0x0082
	.zero		2


//--------------------- .nv.info                  --------------------------
	.section	.nv.info,"",@"SHT_CUDA_INFO"
	.align	4


	//----- nvinfo : EIATTR_REGCOUNT
	.align		4
        /*0000*/ 	.byte	0x04, 0x2f
        /*0002*/ 	.short	(.L_12 - .L_11)
	.align		4
.L_11:
        /*0004*/ 	.word	index@(_ZN7cutlass13device_kernelINS_4conv6kernel13ConvUniversalINS1_16ConvProblemShapeILNS1_8OperatorE2ELi2EEENS1_10collective14CollectiveConvINS1_46MainloopSm90TmaGmmaWarpSpecializedImplicitGemmILS5_2ELi9ELi2EN4cute5tupleIJNSA_1CILi2EEENSC_ILi1EEESE_EEENS1_36KernelImplicitTmaWarpSpecializedSm90ELi1EEENSB_IJNSC_ILi64EEENSB_IJNSC_ILi128EEEEEENSB_IJSI_EEEEEENS_10bfloat16_tESN_NSA_8TiledMMAINSA_8MMA_AtomIJNSA_4SM904GMMA28MMA_64x128x16_F32BF16BF16_SSILNSR_5MajorE1ELST_1ELNSR_7ScaleInE1ELSU_1EEEEEENSA_6LayoutINSB_IJSE_SE_SE_EEENSB_IJNSC_ILi0EEESZ_SZ_EEEEENSB_IJNSA_10UnderscoreES12_S12_EEEEENS7_6detail26Sm90ImplicitGemmTileTraitsINSA_13SM90_TMA_LOADENSA_14ComposedLayoutINSA_7SwizzleILi3ELi4ELi3EEENSA_18smem_ptr_flag_bitsILi16EEENSX_INSB_IJNSB_IJSI_SE_EEENSB_IJNSC_ILi8EEES1E_EEENSB_IJSE_NSC_ILi9EEEEEEEEENSB_IJNSB_IJSE_SZ_EEENSB_IJSI_NSC_ILi512EEEEEENSB_IJSZ_NSC_ILi4096EEEEEEEEEEEEEvEENS16_INSA_30SM90_TMA_LOAD_IM2COL_MULTICASTENS18_IS1A_S1C_NSX_INSB_IJNSB_IJSI_SD_EEES1F_S1H_EEENSB_IJNSB_IJSE_S1M_EEES1L_NSB_IJSZ_NSC_ILi8192EEEEEEEEEEEEEvEEEENS_8epilogue10collective6detail29Sm90TmaWarpSpecializedAdapterINS24_15DefaultEpilogueISN_NSB_IJlNSB_IJSE_llEEESZ_EEES29_NS23_6thread17LinearCombinationISN_Li1EffLNS2A_9ScaleType4KindE0ELNS_15FloatRoundStyleE2ESN_EENS_4gemm15EpilogueDefaultEEEEEvvEEEEvNT_6ParamsE)
        /*0008*/ 	.word	0x00000064


	//----- nvinfo : EIATTR_FRAME_SIZE
	.align		4
.L_12:
        /*000c*/ 	.byte	0x04, 0x11
        /*000e*/ 	.short	(.L_14 - .L_13)
	.align		4
.L_13:
        /*0010*/ 	.word	index@(_ZN7cutlass13device_kernelINS_4conv6kernel13ConvUniversalINS1_16ConvProblemShapeILNS1_8OperatorE2ELi2EEENS1_10collective14CollectiveConvINS1_46MainloopSm90TmaGmmaWarpSpecializedImplicitGemmILS5_2ELi9ELi2EN4cute5tupleIJNSA_1CILi2EEENSC_ILi1EEESE_EEENS1_36KernelImplicitTmaWarpSpecializedSm90ELi1EEENSB_IJNSC_ILi64EEENSB_IJNSC_ILi128EEEEEENSB_IJSI_EEEEEENS_10bfloat16_tESN_NSA_8TiledMMAINSA_8MMA_AtomIJNSA_4SM904GMMA28MMA_64x128x16_F32BF16BF16_SSILNSR_5MajorE1ELST_1ELNSR_7ScaleInE1ELSU_1EEEEEENSA_6LayoutINSB_IJSE_SE_SE_EEENSB_IJNSC_ILi0EEESZ_SZ_EEEEENSB_IJNSA_10UnderscoreES12_S12_EEEEENS7_6detail26Sm90ImplicitGemmTileTraitsINSA_13SM90_TMA_LOADENSA_14ComposedLayoutINSA_7SwizzleILi3ELi4ELi3EEENSA_18smem_ptr_flag_bitsILi16EEENSX_INSB_IJNSB_IJSI_SE_EEENSB_IJNSC_ILi8EEES1E_EEENSB_IJSE_NSC_ILi9EEEEEEEEENSB_IJNSB_IJSE_SZ_EEENSB_IJSI_NSC_ILi512EEEEEENSB_IJSZ_NSC_ILi4096EEEEEEEEEEEEEvEENS16_INSA_30SM90_TMA_LOAD_IM2COL_MULTICASTENS18_IS1A_S1C_NSX_INSB_IJNSB_IJSI_SD_EEES1F_S1H_EEENSB_IJNSB_IJSE_S1M_EEES1L_NSB_IJSZ_NSC_ILi8192EEEEEEEEEEEEEvEEEENS_8epilogue10collective6detail29Sm90TmaWarpSpecializedAdapterINS24_15DefaultEpilogueISN_NSB_IJlNSB_IJSE_llEEESZ_EEES29_NS23_6thread17LinearCombinationISN_Li1EffLNS2A_9ScaleType4KindE0ELNS_15FloatRoundStyleE2ESN_EENS_4gemm15EpilogueDefaultEEEEEvvEEEEvNT_6ParamsE)
        /*0014*/ 	.word	0x00000000


	//----- nvinfo : EIATTR_MIN_STACK_SIZE
	.align		4
.L_14:
        /*0018*/ 	.byte	0x04, 0x12
        /*001a*/ 	.short	(.L_16 - .L_15)
	.align		4
.L_15:
        /*001c*/ 	.word	index@(_ZN7cutlass13device_kernelINS_4conv6kernel13ConvUniversalINS1_16ConvProblemShapeILNS1_8OperatorE2ELi2EEENS1_10collective14CollectiveConvINS1_46MainloopSm90TmaGmmaWarpSpecializedImplicitGemmILS5_2ELi9ELi2EN4cute5tupleIJNSA_1CILi2EEENSC_ILi1EEESE_EEENS1_36KernelImplicitTmaWarpSpecializedSm90ELi1EEENSB_IJNSC_ILi64EEENSB_IJNSC_ILi128EEEEEENSB_IJSI_EEEEEENS_10bfloat16_tESN_NSA_8TiledMMAINSA_8MMA_AtomIJNSA_4SM904GMMA28MMA_64x128x16_F32BF16BF16_SSILNSR_5MajorE1ELST_1ELNSR_7ScaleInE1ELSU_1EEEEEENSA_6LayoutINSB_IJSE_SE_SE_EEENSB_IJNSC_ILi0EEESZ_SZ_EEEEENSB_IJNSA_10UnderscoreES12_S12_EEEEENS7_6detail26Sm90ImplicitGemmTileTraitsINSA_13SM90_TMA_LOADENSA_14ComposedLayoutINSA_7SwizzleILi3ELi4ELi3EEENSA_18smem_ptr_flag_bitsILi16EEENSX_INSB_IJNSB_IJSI_SE_EEENSB_IJNSC_ILi8EEES1E_EEENSB_IJSE_NSC_ILi9EEEEEEEEENSB_IJNSB_IJSE_SZ_EEENSB_IJSI_NSC_ILi512EEEEEENSB_IJSZ_NSC_ILi4096EEEEEEEEEEEEEvEENS16_INSA_30SM90_TMA_LOAD_IM2COL_MULTICASTENS18_IS1A_S1C_NSX_INSB_IJNSB_IJSI_SD_EEES1F_S1H_EEENSB_IJNSB_IJSE_S1M_EEES1L_NSB_IJSZ_NSC_ILi8192EEEEEEEEEEEEEvEEEENS_8epilogue10collective6detail29Sm90TmaWarpSpecializedAdapterINS24_15DefaultEpilogueISN_NSB_IJlNSB_IJSE_llEEESZ_EEES29_NS23_6thread17LinearCombinationISN_Li1EffLNS2A_9ScaleType4KindE0ELNS_15FloatRoundStyleE2ESN_EENS_4gemm15EpilogueDefaultEEEEEvvEEEEvNT_6ParamsE)
        /*0020*/ 	.word	0x00000000
.L_16:


//--------------------- .nv.compat                --------------------------
	.section	.nv.compat,"",@"SHT_CUDA_COMPAT_INFO"
	.align	4
        /*0000*/ 	.byte	0x02, 0x09, 0x01, 0x00, 0x02, 0x02, 0x04, 0x00, 0x02, 0x05, 0x05, 0x00, 0x03, 0x07, 0x01, 0x01
        /*0010*/ 	.byte	0x02, 0x03, 0x01, 0x00, 0x02, 0x06, 0x01, 0x00, 0x04, 0x0b, 0x08, 0x00, 0x00, 0x00, 0x00, 0x00
        /*0020*/ 	.byte	0x00, 0x00, 0x00, 0x00


//--------------------- .nv.info._ZN7cutlass13device_kernelINS_4conv6kernel13ConvUniversalINS1_16ConvProblemShapeILNS1_8OperatorE2ELi2EEENS1_10collective14CollectiveConvINS1_46MainloopSm90TmaGmmaWarpSpecializedImplicitGemmILS5_2ELi9ELi2EN4cute5tupleIJNSA_1CILi2EEENSC_ILi1EEESE_EEENS1_36KernelImplicitTmaWarpSpecializedSm90ELi1EEENSB_IJNSC_ILi64EEENSB_IJNSC_ILi128EEEEEENSB_IJSI_EEEEEENS_10bfloat16_tESN_NSA_8TiledMMAINSA_8MMA_AtomIJNSA_4SM904GMMA28MMA_64x128x16_F32BF16BF16_SSILNSR_5MajorE1ELST_1ELNSR_7ScaleInE1ELSU_1EEEEEENSA_6LayoutINSB_IJSE_SE_SE_EEENSB_IJNSC_ILi0EEESZ_SZ_EEEEENSB_IJNSA_10UnderscoreES12_S12_EEEEENS7_6detail26Sm90ImplicitGemmTileTraitsINSA_13SM90_TMA_LOADENSA_14ComposedLayoutINSA_7SwizzleILi3ELi4ELi3EEENSA_18smem_ptr_flag_bitsILi16EEENSX_INSB_IJNSB_IJSI_SE_EEENSB_IJNSC_ILi8EEES1E_EEENSB_IJSE_NSC_ILi9EEEEEEEEENSB_IJNSB_IJSE_SZ_EEENSB_IJSI_NSC_ILi512EEEEEENSB_IJSZ_NSC_ILi4096EEEEEEEEEEEEEvEENS16_INSA_30SM90_TMA_LOAD_IM2COL_MULTICASTENS18_IS1A_S1C_NSX_INSB_IJNSB_IJSI_SD_EEES1F_S1H_EEENSB_IJNSB_IJSE_S1M_EEES1L_NSB_IJSZ_NSC_ILi8192EEEEEEEEEEEEEvEEEENS_8epilogue10collective6detail29Sm90TmaWarpSpecializedAdapterINS24_15DefaultEpilogueISN_NSB_IJlNSB_IJSE_llEEESZ_EEES29_NS23_6thread17LinearCombinationISN_Li1EffLNS2A_9ScaleType4KindE0ELNS_15FloatRoundStyleE2ESN_EENS_4gemm15EpilogueDefaultEEEEEvvEEEEvNT_6ParamsE --------------------------
	.section	.nv.info._ZN7cutlass13device_kernelINS_4conv6kernel13ConvUniversalINS1_16ConvProblemShapeILNS1_8OperatorE2ELi2EEENS1_10collective14CollectiveConvINS1_46MainloopSm90TmaGmmaWarpSpecializedImplicitGemmILS5_2ELi9ELi2EN4cute5tupleIJNSA_1CILi2EEENSC_ILi1EEESE_EEENS1_36KernelImplicitTmaWarpSpecializedSm90ELi1EEENSB_IJNSC_ILi64EEENSB_IJNSC_ILi128EEEEEENSB_IJSI_EEEEEENS_10bfloat16_tESN_NSA_8TiledMMAINSA_8MMA_AtomIJNSA_4SM904GMMA28MMA_64x128x16_F32BF16BF16_SSILNSR_5MajorE1ELST_1ELNSR_7ScaleInE1ELSU_1EEEEEENSA_6LayoutINSB_IJSE_SE_SE_EEENSB_IJNSC_ILi0EEESZ_SZ_EEEEENSB_IJNSA_10UnderscoreES12_S12_EEEEENS7_6detail26Sm90ImplicitGemmTileTraitsINSA_13SM90_TMA_LOADENSA_14ComposedLayoutINSA_7SwizzleILi3ELi4ELi3EEENSA_18smem_ptr_flag_bitsILi16EEENSX_INSB_IJNSB_IJSI_SE_EEENSB_IJNSC_ILi8EEES1E_EEENSB_IJSE_NSC_ILi9EEEEEEEEENSB_IJNSB_IJSE_SZ_EEENSB_IJSI_NSC_ILi512EEEEEENSB_IJSZ_NSC_ILi4096EEEEEEEEEEEEEvEENS16_INSA_30SM90_TMA_LOAD_IM2COL_MULTICASTENS18_IS1A_S1C_NSX_INSB_IJNSB_IJSI_SD_EEES1F_S1H_EEENSB_IJNSB_IJSE_S1M_EEES1L_NSB_IJSZ_NSC_ILi8192EEEEEEEEEEEEEvEEEENS_8epilogue10collective6detail29Sm90TmaWarpSpecializedAdapterINS24_15DefaultEpilogueISN_NSB_IJlNSB_IJSE_llEEESZ_EEES29_NS23_6thread17LinearCombinationISN_Li1EffLNS2A_9ScaleType4KindE0ELNS_15FloatRoundStyleE2ESN_EENS_4gemm15EpilogueDefaultEEEEEvvEEEEvNT_6ParamsE,"",@"SHT_CUDA_INFO"
	.sectionflags	@""
	.align	4


	//----- nvinfo : EIATTR_CUDA_API_VERSION
	.align		4
        /*0000*/ 	.byte	0x04, 0x37
        /*0002*/ 	.short	(.L_18 - .L_17)
.L_17:
        /*0004*/ 	.word	0x00000082


	//----- nvinfo : EIATTR_KPARAM_INFO
	.align		4
.L_18:
        /*0008*/ 	.byte	0x04, 0x17
        /*000a*/ 	.short	(.L_20 - .L_19)
.L_19:
        /*000c*/ 	.word	0x00000000
        /*0010*/ 	.short	0x0000
        /*0012*/ 	.short	0x0070
        /*0014*/ 	.byte	0x00, 0xf0, 0x01, 0x0e


	//----- nvinfo : EIATTR_SPARSE_MMA_MASK
	.align		4
.L_20:
        /*0018*/ 	.byte	0x03, 0x50
        /*001a*/ 	.short	0x0000


	//----- nvinfo : EIATTR_MAXREG_COUNT
	.align		4
        /*001c*/ 	.byte	0x03, 0x1b
        /*001e*/ 	.short	0x00ff


	//----- nvinfo : EIATTR_NUM_BARRIERS
	.align		4
        /*0020*/ 	.byte	0x02, 0x4c
        /*0022*/ 	.byte	0x01
	.zero		1


	//----- nvinfo : EIATTR_MERCURY_ISA_VERSION
	.align		4
        /*0024*/ 	.byte	0x03, 0x5f
        /*0026*/ 	.short	0x0101


	//----- nvinfo : EIATTR_COOP_GROUP_MASK_REGIDS
	.align		4
        /*0028*/ 	.byte	0x04, 0x29
        /*002a*/ 	.short	(.L_22 - .L_21)


	//   ....[0]....
.L_21:
        /*002c*/ 	.word	0xffffffff


	//   ....[1]....
        /*0030*/ 	.word	0xffffffff


	//   ....[2]....
        /*0034*/ 	.word	0xffffffff


	//   ....[3]....
        /*0038*/ 	.word	0xffffffff


	//----- nvinfo : EIATTR_COOP_GROUP_INSTR_OFFSETS
	.align		4
.L_22:
        /*003c*/ 	.byte	0x04, 0x28
        /*003e*/ 	.short	(.L_24 - .L_23)


	//   ....[0]....
.L_23:
        /*0040*/ 	.word	0x00000070


	//   ....[1]....
        /*0044*/ 	.word	0x00000080


	//   ....[2]....
        /*0048*/ 	.word	0x00000140


	//   ....[3]....
        /*004c*/ 	.word	0x00000770


	//----- nvinfo : EIATTR_MBARRIER_INSTR_OFFSETS
	.align		4
.L_24:
        /*0050*/ 	.byte	0x04, 0x39
        /*0052*/ 	.short	(.L_26 - .L_25)


	//   ....[0]....
.L_25:
        /*0054*/ 	.word	0x00000310
        /*0058*/ 	.word	0x000000ff
        /*005c*/ 	.word	0x00036000
        /*0060*/ 	.short	0x0100
        /*0062*/ 	.byte	0x08
	.zero		1


	//   ....[1]....
        /*0064*/ 	.word	0x00000320
        /*0068*/ 	.word	0x000000ff
        /*006c*/ 	.word	0x00036048
        /*0070*/ 	.short	0x0100
        /*0072*/ 	.byte	0x08
	.zero		1


	//   ....[2]....
        /*0074*/ 	.word	0x00000330
        /*0078*/ 	.word	0x000000ff
        /*007c*/ 	.word	0x00036008
        /*0080*/ 	.short	0x0100
        /*0082*/ 	.byte	0x08
	.zero		1


	//   ....[3]....
        /*0084*/ 	.word	0x00000340
        /*0088*/ 	.word	0x000000ff
        /*008c*/ 	.word	0x00036050
        /*0090*/ 	.short	0x0100
        /*0092*/ 	.byte	0x08
	.zero		1


	//   ....[4]....
        /*0094*/ 	.word	0x00000350
        /*0098*/ 	.word	0x000000ff
        /*009c*/ 	.word	0x00036010
        /*00a0*/ 	.short	0x0100
        /*00a2*/ 	.byte	0x08
	.zero		1


	//   ....[5]....
        /*00a4*/ 	.word	0x00000360
        /*00a8*/ 	.word	0x000000ff
        /*00ac*/ 	.word	0x00036058
        /*00b0*/ 	.short	0x0100
        /*00b2*/ 	.byte	0x08
	.zero		1


	//   ....[6]....
        /*00b4*/ 	.word	0x00000370
        /*00b8*/ 	.word	0x000000ff
        /*00bc*/ 	.word	0x00036018
        /*00c0*/ 	.short	0x0100
        /*00c2*/ 	.byte	0x08
	.zero		1


	//   ....[7]....
        /*00c4*/ 	.word	0x00000380
        /*00c8*/ 	.word	0x000000ff
        /*00cc*/ 	.word	0x00036060
        /*00d0*/ 	.short	0x0100
        /*00d2*/ 	.byte	0x08
	.zero		1


	//   ....[8]....
        /*00d4*/ 	.word	0x00000390
        /*00d8*/ 	.word	0x000000ff
        /*00dc*/ 	.word	0x00036020
        /*00e0*/ 	.short	0x0100
        /*00e2*/ 	.byte	0x08
	.zero		1


	//   ....[9]....
        /*00e4*/ 	.word	0x000003a0
        /*00e8*/ 	.word	0x000000ff
        /*00ec*/ 	.word	0x00036068
        /*00f0*/ 	.short	0x0100
        /*00f2*/ 	.byte	0x08
	.zero		1


	//   ....[10]....
        /*00f4*/ 	.word	0x000003b0
        /*00f8*/ 	.word	0x000000ff
        /*00fc*/ 	.word	0x00036028
        /*0100*/ 	.short	0x0100
        /*0102*/ 	.byte	0x08
	.zero		1


	//   ....[11]....
        /*0104*/ 	.word	0x000003c0
        /*0108*/ 	.word	0x000000ff
        /*010c*/ 	.word	0x00036070
        /*0110*/ 	.short	0x0100
        /*0112*/ 	.byte	0x08
	.zero		1


	//   ....[12]....
        /*0114*/ 	.word	0x000003d0
        /*0118*/ 	.word	0x000000ff
        /*011c*/ 	.word	0x00036030
        /*0120*/ 	.short	0x0100
        /*0122*/ 	.byte	0x08
	.zero		1


	//   ....[13]....
        /*0124*/ 	.word	0x000003e0
        /*0128*/ 	.word	0x000000ff
        /*012c*/ 	.word	0x00036078
        /*0130*/ 	.short	0x0100
        /*0132*/ 	.byte	0x08
	.zero		1


	//   ....[14]....
        /*0134*/ 	.word	0x000003f0
        /*0138*/ 	.word	0x000000ff
        /*013c*/ 	.word	0x00036038
        /*0140*/ 	.short	0x0100
        /*0142*/ 	.byte	0x08
	.zero		1


	//   ....[15]....
        /*0144*/ 	.word	0x00000400
        /*0148*/ 	.word	0x000000ff
        /*014c*/ 	.word	0x00036080
        /*0150*/ 	.short	0x0100
        /*0152*/ 	.byte	0x08
	.zero		1


	//   ....[16]....
        /*0154*/ 	.word	0x00000410
        /*0158*/ 	.word	0x000000ff
        /*015c*/ 	.word	0x00036040
        /*0160*/ 	.short	0x0100
        /*0162*/ 	.byte	0x08
	.zero		1


	//   ....[17]....
        /*0164*/ 	.word	0x00000420
        /*0168*/ 	.word	0x000000ff
        /*016c*/ 	.word	0x00036088
        /*0170*/ 	.short	0x0100
        /*0172*/ 	.byte	0x08
	.zero		1


	//   ....[18]....
        /*0174*/ 	.word	0x00001140
        /*0178*/ 	.word	0x0000000a
        /*017c*/ 	.word	0x00036000
        /*0180*/ 	.short	0x010a
        /*0182*/ 	.byte	0x3f
	.zero		1


	//   ....[19]....
        /*0184*/ 	.word	0x000014c0
        /*0188*/ 	.word	0x0000000c
        /*018c*/ 	.word	0x00036000
        /*0190*/ 	.short	0x010a
        /*0192*/ 	.byte	0x3f
	.zero		1


	//   ....[20]....
        /*0194*/ 	.word	0x000016e0
        /*0198*/ 	.word	0x0000000b
        /*019c*/ 	.word	0x00000000
        /*01a0*/ 	.short	0x0101
        /*01a2*/ 	.byte	0x3f
	.zero		1


	//   ....[21]....
        /*01a4*/ 	.word	0x00001930
        /*01a8*/ 	.word	0x00000007
        /*01ac*/ 	.word	0x00000000
        /*01b0*/ 	.short	0x0101
        /*01b2*/ 	.byte	0x3f
	.zero		1


	//   ....[22]....
        /*01b4*/ 	.word	0x00006260
        /*01b8*/ 	.word	0x0000000b
        /*01bc*/ 	.word	0x00036048
        /*01c0*/ 	.short	0x010a
        /*01c2*/ 	.byte	0x3f
	.zero		1


	//   ....[23]....
        /*01c4*/ 	.word	0x00006990
        /*01c8*/ 	.word	0x00000003
        /*01cc*/ 	.word	0x00000000
        /*01d0*/ 	.short	0x010a
        /*01d2*/ 	.byte	0x3f
	.zero		1


	//   ....[24]....
        /*01d4*/ 	.word	0x00006a40
        /*01d8*/ 	.word	0x00000000
        /*01dc*/ 	.word	0x00000000
        /*01e0*/ 	.short	0x010a
        /*01e2*/ 	.byte	0x3f
	.zero		1


	//   ....[25]....
        /*01e4*/ 	.word	0x00006af0
        /*01e8*/ 	.word	0x00000000
        /*01ec*/ 	.word	0x00000000
        /*01f0*/ 	.short	0x010a
        /*01f2*/ 	.byte	0x3f
	.zero		1


	//   ....[26]....
        /*01f4*/ 	.word	0x00006ba0
        /*01f8*/ 	.word	0x00000000
        /*01fc*/ 	.word	0x00000000
        /*0200*/ 	.short	0x010a
        /*0202*/ 	.byte	0x3f
	.zero		1


	//   ....[27]....
        /*0204*/ 	.word	0x00006c50
        /*0208*/ 	.word	0x00000000
        /*020c*/ 	.word	0x00000000
        /*0210*/ 	.short	0x010a
        /*0212*/ 	.byte	0x3f
	.zero		1


	//   ....[28]....
        /*0214*/ 	.word	0x00006d00
        /*0218*/ 	.word	0x00000000
        /*021c*/ 	.word	0x00000000
        /*0220*/ 	.short	0x010a
        /*0222*/ 	.byte	0x3f
	.zero		1


	//   ....[29]....
        /*0224*/ 	.word	0x00006db0
        /*0228*/ 	.word	0x00000000
        /*022c*/ 	.word	0x00000000
        /*0230*/ 	.short	0x010a
        /*0232*/ 	.byte	0x3f
	.zero		1


	//   ....[30]....
        /*0234*/ 	.word	0x00006e60
        /*0238*/ 	.word	0x00000000
        /*023c*/ 	.word	0x00000000
        /*0240*/ 	.short	0x010a
        /*0242*/ 	.byte	0x3f
	.zero		1


	//   ....[31]....
        /*0244*/ 	.word	0x00006f10
        /*0248*/ 	.word	0x00000007
        /*024c*/ 	.word	0x00000000
        /*0250*/ 	.short	0x010a
        /*0252*/ 	.byte	0x3f
	.zero		1


	//----- nvinfo : EIATTR_NUM_MBARRIERS
	.align		4
.L_26:
        /*0254*/ 	.byte	0x03, 0x38
        /*0256*/ 	.short	0x0012


	//----- nvinfo : EIATTR_EXIT_INSTR_OFFSETS
	.align		4
        /*0258*/ 	.byte	0x04, 0x1c
        /*025a*/ 	.short	(.L_28 - .L_27)


	//   ....[0]....
.L_27:
        /*025c*/ 	.word	0x00000e70


	//   ....[1]....
        /*0260*/ 	.word	0x00001b70


	//   ....[2]....
        /*0264*/ 	.word	0x00001c80


	//   ....[3]....
        /*0268*/ 	.word	0x00004dd0


	//   ....[4]....
        /*026c*/ 	.word	0x00004e00


	//   ....[5]....
        /*0270*/ 	.word	0x00006050


	//   ....[6]....
        /*0274*/ 	.word	0x00006080


	//   ....[7]....
        /*0278*/ 	.word	0x000060a0


	//   ....[8]....
        /*027c*/ 	.word	0x00006880


	//   ....[9]....
        /*0280*/ 	.word	0x00006f40


	//----- nvinfo : EIATTR_MAX_THREADS
	.align		4
.L_28:
        /*0284*/ 	.byte	0x04, 0x05
        /*0286*/ 	.short	(.L_30 - .L_29)
.L_29:
        /*0288*/ 	.word	0x00000100
        /*028c*/ 	.word	0x00000001
        /*0290*/ 	.word	0x00000001


	//----- nvinfo : EIATTR_CRS_STACK_SIZE
	.align		4
.L_30:
        /*0294*/ 	.byte	0x04, 0x1e
        /*0296*/ 	.short	(.L_32 - .L_31)
.L_31:
        /*0298*/ 	.word	0x00000000


	//----- nvinfo : EIATTR_CBANK_PARAM_SIZE
	.align		4
.L_32:
        /*029c*/ 	.byte	0x03, 0x19
        /*029e*/ 	.short	0x03f0


	//----- nvinfo : EIATTR_PARAM_CBANK
	.align		4
        /*02a0*/ 	.byte	0x04, 0x0a
        /*02a2*/ 	.short	(.L_34 - .L_33)
	.align		4
.L_33:
        /*02a4*/ 	.word	index@(.nv.constant0._ZN7cutlass13device_kernelINS_4conv6kernel13ConvUniversalINS1_16ConvProblemShapeILNS1_8OperatorE2ELi2EEENS1_10collective14CollectiveConvINS1_46MainloopSm90TmaGmmaWarpSpecializedImplicitGemmILS5_2ELi9ELi2EN4cute5tupleIJNSA_1CILi2EEENSC_ILi1EEESE_EEENS1_36KernelImplicitTmaWarpSpecializedSm90ELi1EEENSB_IJNSC_ILi64EEENSB_IJNSC_ILi128EEEEEENSB_IJSI_EEEEEENS_10bfloat16_tESN_NSA_8TiledMMAINSA_8MMA_AtomIJNSA_4SM904GMMA28MMA_64x128x16_F32BF16BF16_SSILNSR_5MajorE1ELST_1ELNSR_7ScaleInE1ELSU_1EEEEEENSA_6LayoutINSB_IJSE_SE_SE_EEENSB_IJNSC_ILi0EEESZ_SZ_EEEEENSB_IJNSA_10UnderscoreES12_S12_EEEEENS7_6detail26Sm90ImplicitGemmTileTraitsINSA_13SM90_TMA_LOADENSA_14ComposedLayoutINSA_7SwizzleILi3ELi4ELi3EEENSA_18smem_ptr_flag_bitsILi16EEENSX_INSB_IJNSB_IJSI_SE_EEENSB_IJNSC_ILi8EEES1E_EEENSB_IJSE_NSC_ILi9EEEEEEEEENSB_IJNSB_IJSE_SZ_EEENSB_IJSI_NSC_ILi512EEEEEENSB_IJSZ_NSC_ILi4096EEEEEEEEEEEEEvEENS16_INSA_30SM90_TMA_LOAD_IM2COL_MULTICASTENS18_IS1A_S1C_NSX_INSB_IJNSB_IJSI_SD_EEES1F_S1H_EEENSB_IJNSB_IJSE_S1M_EEES1L_NSB_IJSZ_NSC_ILi8192EEEEEEEEEEEEEvEEEENS_8epilogue10collective6detail29Sm90TmaWarpSpecializedAdapterINS24_15DefaultEpilogueISN_NSB_IJlNSB_IJSE_llEEESZ_EEES29_NS23_6thread17LinearCombinationISN_Li1EffLNS2A_9ScaleType4KindE0ELNS_15FloatRoundStyleE2ESN_EENS_4gemm15EpilogueDefaultEEEEEvvEEEEvNT_6ParamsE)
        /*02a8*/ 	.short	0x0210
        /*02aa*/ 	.short	0x03f0


	//----- nvinfo : EIATTR_SW_WAR
	.align		4
.L_34:
        /*02ac*/ 	.byte	0x04, 0x36
        /*02ae*/ 	.short	(.L_36 - .L_35)
.L_35:
        /*02b0*/ 	.word	0x00000008
.L_36:


//--------------------- .nv.callgraph             --------------------------
	.section	.nv.callgraph,"",@"SHT_CUDA_CALLGRAPH"
	.align	4
	.sectionentsize	8
	.align		4
        /*0000*/ 	.word	0x00000000
	.align		4
        /*0004*/ 	.word	0xffffffff
	.align		4
        /*0008*/ 	.word	0x00000000
	.align		4
        /*000c*/ 	.word	0xfffffffe
	.align		4
        /*0010*/ 	.word	0x00000000
	.align		4
        /*0014*/ 	.word	0xfffffffd
	.align		4
        /*0018*/ 	.word	0x00000000
	.align		4
        /*001c*/ 	.word	0xfffffffc


//--------------------- .nv.constant4             --------------------------
	.section	.nv.constant4,"a",@progbits
	.align	8
	.align		8
.nv.constant4:
        /*0000*/ 	.dword	_ZN39_INTERNAL_3e90a79b_4_k_cu_fa3110a4_29464cuda3std3__45__cpo5beginE
	.align		8
        /*0008*/ 	.dword	_ZN39_INTERNAL_3e90a79b_4_k_cu_fa3110a4_29464cuda3std3__45__cpo3endE
	.align		8
        /*0010*/ 	.dword	_ZN39_INTERNAL_3e90a79b_4_k_cu_fa3110a4_29464cuda3std3__45__cpo6cbeginE
	.align		8
        /*0018*/ 	.dword	_ZN39_INTERNAL_3e90a79b_4_k_cu_fa3110a4_29464cuda3std3__45__cpo4cendE
	.align		8
        /*0020*/ 	.dword	_ZN39_INTERNAL_3e90a79b_4_k_cu_fa3110a4_29464cuda3std3__441_GLOBAL__N__3e90a79b_4_k_cu_fa3110a4_29466ignoreE
	.align		8
        /*0028*/ 	.dword	_ZN39_INTERNAL_3e90a79b_4_k_cu_fa3110a4_29464cuda3std3__419piecewise_constructE
	.align		8
        /*0030*/ 	.dword	_ZN39_INTERNAL_3e90a79b_4_k_cu_fa3110a4_29464cuda3std3__48in_placeE
	.align		8
        /*0038*/ 	.dword	_ZN39_INTERNAL_3e90a79b_4_k_cu_fa3110a4_29464cuda3std6ranges3__45__cpo4swapE
	.align		8
        /*0040*/ 	.dword	_ZN39_INTERNAL_3e90a79b_4_k_cu_fa3110a4_29464cuda3std6ranges3__45__cpo9iter_moveE
	.align		8
        /*0048*/ 	.dword	_ZN39_INTERNAL_3e90a79b_4_k_cu_fa3110a4_29464cute7productE
	.align		8
        /*0050*/ 	.dword	_ZN39_INTERNAL_3e90a79b_4_k_cu_fa3110a4_29464cute1_E


//--------------------- .text._ZN7cutlass13device_kernelINS_4conv6kernel13ConvUniversalINS1_16ConvProblemShapeILNS1_8OperatorE2ELi2EEENS1_10collective14CollectiveConvINS1_46MainloopSm90TmaGmmaWarpSpecializedImplicitGemmILS5_2ELi9ELi2EN4cute5tupleIJNSA_1CILi2EEENSC_ILi1EEESE_EEENS1_36KernelImplicitTmaWarpSpecializedSm90ELi1EEENSB_IJNSC_ILi64EEENSB_IJNSC_ILi128EEEEEENSB_IJSI_EEEEEENS_10bfloat16_tESN_NSA_8TiledMMAINSA_8MMA_AtomIJNSA_4SM904GMMA28MMA_64x128x16_F32BF16BF16_SSILNSR_5MajorE1ELST_1ELNSR_7ScaleInE1ELSU_1EEEEEENSA_6LayoutINSB_IJSE_SE_SE_EEENSB_IJNSC_ILi0EEESZ_SZ_EEEEENSB_IJNSA_10UnderscoreES12_S12_EEEEENS7_6detail26Sm90ImplicitGemmTileTraitsINSA_13SM90_TMA_LOADENSA_14ComposedLayoutINSA_7SwizzleILi3ELi4ELi3EEENSA_18smem_ptr_flag_bitsILi16EEENSX_INSB_IJNSB_IJSI_SE_EEENSB_IJNSC_ILi8EEES1E_EEENSB_IJSE_NSC_ILi9EEEEEEEEENSB_IJNSB_IJSE_SZ_EEENSB_IJSI_NSC_ILi512EEEEEENSB_IJSZ_NSC_ILi4096EEEEEEEEEEEEEvEENS16_INSA_30SM90_TMA_LOAD_IM2COL_MULTICASTENS18_IS1A_S1C_NSX_INSB_IJNSB_IJSI_SD_EEES1F_S1H_EEENSB_IJNSB_IJSE_S1M_EEES1L_NSB_IJSZ_NSC_ILi8192EEEEEEEEEEEEEvEEEENS_8epilogue10collective6detail29Sm90TmaWarpSpecializedAdapterINS24_15DefaultEpilogueISN_NSB_IJlNSB_IJSE_llEEESZ_EEES29_NS23_6thread17LinearCombinationISN_Li1EffLNS2A_9ScaleType4KindE0ELNS_15FloatRoundStyleE2ESN_EENS_4gemm15EpilogueDefaultEEEEEvvEEEEvNT_6ParamsE --------------------------
	.section	.text._ZN7cutlass13device_kernelINS_4conv6kernel13ConvUniversalINS1_16ConvProblemShapeILNS1_8OperatorE2ELi2EEENS1_10collective14CollectiveConvINS1_46MainloopSm90TmaGmmaWarpSpecializedImplicitGemmILS5_2ELi9ELi2EN4cute5tupleIJNSA_1CILi2EEENSC_ILi1EEESE_EEENS1_36KernelImplicitTmaWarpSpecializedSm90ELi1EEENSB_IJNSC_ILi64EEENSB_IJNSC_ILi128EEEEEENSB_IJSI_EEEEEENS_10bfloat16_tESN_NSA_8TiledMMAINSA_8MMA_AtomIJNSA_4SM904GMMA28MMA_64x128x16_F32BF16BF16_SSILNSR_5MajorE1ELST_1ELNSR_7ScaleInE1ELSU_1EEEEEENSA_6LayoutINSB_IJSE_SE_SE_EEENSB_IJNSC_ILi0EEESZ_SZ_EEEEENSB_IJNSA_10UnderscoreES12_S12_EEEEENS7_6detail26Sm90ImplicitGemmTileTraitsINSA_13SM90_TMA_LOADENSA_14ComposedLayoutINSA_7SwizzleILi3ELi4ELi3EEENSA_18smem_ptr_flag_bitsILi16EEENSX_INSB_IJNSB_IJSI_SE_EEENSB_IJNSC_ILi8EEES1E_EEENSB_IJSE_NSC_ILi9EEEEEEEEENSB_IJNSB_IJSE_SZ_EEENSB_IJSI_NSC_ILi512EEEEEENSB_IJSZ_NSC_ILi4096EEEEEEEEEEEEEvEENS16_INSA_30SM90_TMA_LOAD_IM2COL_MULTICASTENS18_IS1A_S1C_NSX_INSB_IJNSB_IJSI_SD_EEES1F_S1H_EEENSB_IJNSB_IJSE_S1M_EEES1L_NSB_IJSZ_NSC_ILi8192EEEEEEEEEEEEEvEEEENS_8epilogue10collective6detail29Sm90TmaWarpSpecializedAdapterINS24_15DefaultEpilogueISN_NSB_IJlNSB_IJSE_llEEESZ_EEES29_NS23_6thread17LinearCombinationISN_Li1EffLNS2A_9ScaleType4KindE0ELNS_15FloatRoundStyleE2ESN_EENS_4gemm15EpilogueDefaultEEEEEvvEEEEvNT_6ParamsE,"ax",@progbits
	.align	128
.text._ZN7cutlass13device_kernelINS_4conv6kernel13ConvUniversalINS1_16ConvProblemShapeILNS1_8OperatorE2ELi2EEENS1_10collective14CollectiveConvINS1_46MainloopSm90TmaGmmaWarpSpecializedImplicitGemmILS5_2ELi9ELi2EN4cute5tupleIJNSA_1CILi2EEENSC_ILi1EEESE_EEENS1_36KernelImplicitTmaWarpSpecializedSm90ELi1EEENSB_IJNSC_ILi64EEENSB_IJNSC_ILi128EEEEEENSB_IJSI_EEEEEENS_10bfloat16_tESN_NSA_8TiledMMAINSA_8MMA_AtomIJNSA_4SM904GMMA28MMA_64x128x16_F32BF16BF16_SSILNSR_5MajorE1ELST_1ELNSR_7ScaleInE1ELSU_1EEEEEENSA_6LayoutINSB_IJSE_SE_SE_EEENSB_IJNSC_ILi0EEESZ_SZ_EEEEENSB_IJNSA_10UnderscoreES12_S12_EEEEENS7_6detail26Sm90ImplicitGemmTileTraitsINSA_13SM90_TMA_LOADENSA_14ComposedLayoutINSA_7SwizzleILi3ELi4ELi3EEENSA_18smem_ptr_flag_bitsILi16EEENSX_INSB_IJNSB_IJSI_SE_EEENSB_IJNSC_ILi8EEES1E_EEENSB_IJSE_NSC_ILi9EEEEEEEEENSB_IJNSB_IJSE_SZ_EEENSB_IJSI_NSC_ILi512EEEEEENSB_IJSZ_NSC_ILi4096EEEEEEEEEEEEEvEENS16_INSA_30SM90_TMA_LOAD_IM2COL_MULTICASTENS18_IS1A_S1C_NSX_INSB_IJNSB_IJSI_SD_EEES1F_S1H_EEENSB_IJNSB_IJSE_S1M_EEES1L_NSB_IJSZ_NSC_ILi8192EEEEEEEEEEEEEvEEEENS_8epilogue10collective6detail29Sm90TmaWarpSpecializedAdapterINS24_15DefaultEpilogueISN_NSB_IJlNSB_IJSE_llEEESZ_EEES29_NS23_6thread17LinearCombinationISN_Li1EffLNS2A_9ScaleType4KindE0ELNS_15FloatRoundStyleE2ESN_EENS_4gemm15EpilogueDefaultEEEEEvvEEEEvNT_6ParamsE:
        .type           _ZN7cutlass13device_kernelINS_4conv6kernel13ConvUniversalINS1_16ConvProblemShapeILNS1_8OperatorE2ELi2EEENS1_10collective14CollectiveConvINS1_46MainloopSm90TmaGmmaWarpSpecializedImplicitGemmILS5_2ELi9ELi2EN4cute5tupleIJNSA_1CILi2EEENSC_ILi1EEESE_EEENS1_36KernelImplicitTmaWarpSpecializedSm90ELi1EEENSB_IJNSC_ILi64EEENSB_IJNSC_ILi128EEEEEENSB_IJSI_EEEEEENS_10bfloat16_tESN_NSA_8TiledMMAINSA_8MMA_AtomIJNSA_4SM904GMMA28MMA_64x128x16_F32BF16BF16_SSILNSR_5MajorE1ELST_1ELNSR_7ScaleInE1ELSU_1EEEEEENSA_6LayoutINSB_IJSE_SE_SE_EEENSB_IJNSC_ILi0EEESZ_SZ_EEEEENSB_IJNSA_10UnderscoreES12_S12_EEEEENS7_6detail26Sm90ImplicitGemmTileTraitsINSA_13SM90_TMA_LOADENSA_14ComposedLayoutINSA_7SwizzleILi3ELi4ELi3EEENSA_18smem_ptr_flag_bitsILi16EEENSX_INSB_IJNSB_IJSI_SE_EEENSB_IJNSC_ILi8EEES1E_EEENSB_IJSE_NSC_ILi9EEEEEEEEENSB_IJNSB_IJSE_SZ_EEENSB_IJSI_NSC_ILi512EEEEEENSB_IJSZ_NSC_ILi4096EEEEEEEEEEEEEvEENS16_INSA_30SM90_TMA_LOAD_IM2COL_MULTICASTENS18_IS1A_S1C_NSX_INSB_IJNSB_IJSI_SD_EEES1F_S1H_EEENSB_IJNSB_IJSE_S1M_EEES1L_NSB_IJSZ_NSC_ILi8192EEEEEEEEEEEEEvEEEENS_8epilogue10collective6detail29Sm90TmaWarpSpecializedAdapterINS24_15DefaultEpilogueISN_NSB_IJlNSB_IJSE_llEEESZ_EEES29_NS23_6thread17LinearCombinationISN_Li1EffLNS2A_9ScaleType4KindE0ELNS_15FloatRoundStyleE2ESN_EENS_4gemm15EpilogueDefaultEEEEEvvEEEEvNT_6ParamsE,@function
        .size           _ZN7cutlass13device_kernelINS_4conv6kernel13ConvUniversalINS1_16ConvProblemShapeILNS1_8OperatorE2ELi2EEENS1_10collective14CollectiveConvINS1_46MainloopSm90TmaGmmaWarpSpecializedImplicitGemmILS5_2ELi9ELi2EN4cute5tupleIJNSA_1CILi2EEENSC_ILi1EEESE_EEENS1_36KernelImplicitTmaWarpSpecializedSm90ELi1EEENSB_IJNSC_ILi64EEENSB_IJNSC_ILi128EEEEEENSB_IJSI_EEEEEENS_10bfloat16_tESN_NSA_8TiledMMAINSA_8MMA_AtomIJNSA_4SM904GMMA28MMA_64x128x16_F32BF16BF16_SSILNSR_5MajorE1ELST_1ELNSR_7ScaleInE1ELSU_1EEEEEENSA_6LayoutINSB_IJSE_SE_SE_EEENSB_IJNSC_ILi0EEESZ_SZ_EEEEENSB_IJNSA_10UnderscoreES12_S12_EEEEENS7_6detail26Sm90ImplicitGemmTileTraitsINSA_13SM90_TMA_LOADENSA_14ComposedLayoutINSA_7SwizzleILi3ELi4ELi3EEENSA_18smem_ptr_flag_bitsILi16EEENSX_INSB_IJNSB_IJSI_SE_EEENSB_IJNSC_ILi8EEES1E_EEENSB_IJSE_NSC_ILi9EEEEEEEEENSB_IJNSB_IJSE_SZ_EEENSB_IJSI_NSC_ILi512EEEEEENSB_IJSZ_NSC_ILi4096EEEEEEEEEEEEEvEENS16_INSA_30SM90_TMA_LOAD_IM2COL_MULTICASTENS18_IS1A_S1C_NSX_INSB_IJNSB_IJSI_SD_EEES1F_S1H_EEENSB_IJNSB_IJSE_S1M_EEES1L_NSB_IJSZ_NSC_ILi8192EEEEEEEEEEEEEvEEEENS_8epilogue10collective6detail29Sm90TmaWarpSpecializedAdapterINS24_15DefaultEpilogueISN_NSB_IJlNSB_IJSE_llEEESZ_EEES29_NS23_6thread17LinearCombinationISN_Li1EffLNS2A_9ScaleType4KindE0ELNS_15FloatRoundStyleE2ESN_EENS_4gemm15EpilogueDefaultEEEEEvvEEEEvNT_6ParamsE,(.L_x_169 - _ZN7cutlass13device_kernelINS_4conv6kernel13ConvUniversalINS1_16ConvProblemShapeILNS1_8OperatorE2ELi2EEENS1_10collective14CollectiveConvINS1_46MainloopSm90TmaGmmaWarpSpecializedImplicitGemmILS5_2ELi9ELi2EN4cute5tupleIJNSA_1CILi2EEENSC_ILi1EEESE_EEENS1_36KernelImplicitTmaWarpSpecializedSm90ELi1EEENSB_IJNSC_ILi64EEENSB_IJNSC_ILi128EEEEEENSB_IJSI_EEEEEENS_10bfloat16_tESN_NSA_8TiledMMAINSA_8MMA_AtomIJNSA_4SM904GMMA28MMA_64x128x16_F32BF16BF16_SSILNSR_5MajorE1ELST_1ELNSR_7ScaleInE1ELSU_1EEEEEENSA_6LayoutINSB_IJSE_SE_SE_EEENSB_IJNSC_ILi0EEESZ_SZ_EEEEENSB_IJNSA_10UnderscoreES12_S12_EEEEENS7_6detail26Sm90ImplicitGemmTileTraitsINSA_13SM90_TMA_LOADENSA_14ComposedLayoutINSA_7SwizzleILi3ELi4ELi3EEENSA_18smem_ptr_flag_bitsILi16EEENSX_INSB_IJNSB_IJSI_SE_EEENSB_IJNSC_ILi8EEES1E_EEENSB_IJSE_NSC_ILi9EEEEEEEEENSB_IJNSB_IJSE_SZ_EEENSB_IJSI_NSC_ILi512EEEEEENSB_IJSZ_NSC_ILi4096EEEEEEEEEEEEEvEENS16_INSA_30SM90_TMA_LOAD_IM2COL_MULTICASTENS18_IS1A_S1C_NSX_INSB_IJNSB_IJSI_SD_EEES1F_S1H_EEENSB_IJNSB_IJSE_S1M_EEES1L_NSB_IJSZ_NSC_ILi8192EEEEEEEEEEEEEvEEEENS_8epilogue10collective6detail29Sm90TmaWarpSpecializedAdapterINS24_15DefaultEpilogueISN_NSB_IJlNSB_IJSE_llEEESZ_EEES29_NS23_6thread17LinearCombinationISN_Li1EffLNS2A_9ScaleType4KindE0ELNS_15FloatRoundStyleE2ESN_EENS_4gemm15EpilogueDefaultEEEEEvvEEEEvNT_6ParamsE)
        .other          _ZN7cutlass13device_kernelINS_4conv6kernel13ConvUniversalINS1_16ConvProblemShapeILNS1_8OperatorE2ELi2EEENS1_10collective14CollectiveConvINS1_46MainloopSm90TmaGmmaWarpSpecializedImplicitGemmILS5_2ELi9ELi2EN4cute5tupleIJNSA_1CILi2EEENSC_ILi1EEESE_EEENS1_36KernelImplicitTmaWarpSpecializedSm90ELi1EEENSB_IJNSC_ILi64EEENSB_IJNSC_ILi128EEEEEENSB_IJSI_EEEEEENS_10bfloat16_tESN_NSA_8TiledMMAINSA_8MMA_AtomIJNSA_4SM904GMMA28MMA_64x128x16_F32BF16BF16_SSILNSR_5MajorE1ELST_1ELNSR_7ScaleInE1ELSU_1EEEEEENSA_6LayoutINSB_IJSE_SE_SE_EEENSB_IJNSC_ILi0EEESZ_SZ_EEEEENSB_IJNSA_10UnderscoreES12_S12_EEEEENS7_6detail26Sm90ImplicitGemmTileTraitsINSA_13SM90_TMA_LOADENSA_14ComposedLayoutINSA_7SwizzleILi3ELi4ELi3EEENSA_18smem_ptr_flag_bitsILi16EEENSX_INSB_IJNSB_IJSI_SE_EEENSB_IJNSC_ILi8EEES1E_EEENSB_IJSE_NSC_ILi9EEEEEEEEENSB_IJNSB_IJSE_SZ_EEENSB_IJSI_NSC_ILi512EEEEEENSB_IJSZ_NSC_ILi4096EEEEEEEEEEEEEvEENS16_INSA_30SM90_TMA_LOAD_IM2COL_MULTICASTENS18_IS1A_S1C_NSX_INSB_IJNSB_IJSI_SD_EEES1F_S1H_EEENSB_IJNSB_IJSE_S1M_EEES1L_NSB_IJSZ_NSC_ILi8192EEEEEEEEEEEEEvEEEENS_8epilogue10collective6detail29Sm90TmaWarpSpecializedAdapterINS24_15DefaultEpilogueISN_NSB_IJlNSB_IJSE_llEEESZ_EEES29_NS23_6thread17LinearCombinationISN_Li1EffLNS2A_9ScaleType4KindE0ELNS_15FloatRoundStyleE2ESN_EENS_4gemm15EpilogueDefaultEEEEEvvEEEEvNT_6ParamsE,@"STO_CUDA_ENTRY STV_DEFAULT"
_ZN7cutlass13device_kernelINS_4conv6kernel13ConvUniversalINS1_16ConvProblemShapeILNS1_8OperatorE2ELi2EEENS1_10collective14CollectiveConvINS1_46MainloopSm90TmaGmmaWarpSpecializedImplicitGemmILS5_2ELi9ELi2EN4cute5tupleIJNSA_1CILi2EEENSC_ILi1EEESE_EEENS1_36KernelImplicitTmaWarpSpecializedSm90ELi1EEENSB_IJNSC_ILi64EEENSB_IJNSC_ILi128EEEEEENSB_IJSI_EEEEEENS_10bfloat16_tESN_NSA_8TiledMMAINSA_8MMA_AtomIJNSA_4SM904GMMA28MMA_64x128x16_F32BF16BF16_SSILNSR_5MajorE1ELST_1ELNSR_7ScaleInE1ELSU_1EEEEEENSA_6LayoutINSB_IJSE_SE_SE_EEENSB_IJNSC_ILi0EEESZ_SZ_EEEEENSB_IJNSA_10UnderscoreES12_S12_EEEEENS7_6detail26Sm90ImplicitGemmTileTraitsINSA_13SM90_TMA_LOADENSA_14ComposedLayoutINSA_7SwizzleILi3ELi4ELi3EEENSA_18smem_ptr_flag_bitsILi16EEENSX_INSB_IJNSB_IJSI_SE_EEENSB_IJNSC_ILi8EEES1E_EEENSB_IJSE_NSC_ILi9EEEEEEEEENSB_IJNSB_IJSE_SZ_EEENSB_IJSI_NSC_ILi512EEEEEENSB_IJSZ_NSC_ILi4096EEEEEEEEEEEEEvEENS16_INSA_30SM90_TMA_LOAD_IM2COL_MULTICASTENS18_IS1A_S1C_NSX_INSB_IJNSB_IJSI_SD_EEES1F_S1H_EEENSB_IJNSB_IJSE_S1M_EEES1L_NSB_IJSZ_NSC_ILi8192EEEEEEEEEEEEEvEEEENS_8epilogue10collective6detail29Sm90TmaWarpSpecializedAdapterINS24_15DefaultEpilogueISN_NSB_IJlNSB_IJSE_llEEESZ_EEES29_NS23_6thread17LinearCombinationISN_Li1EffLNS2A_9ScaleType4KindE0ELNS_15FloatRoundStyleE2ESN_EENS_4gemm15EpilogueDefaultEEEEEvvEEEEvNT_6ParamsE:
[----:B------:R-:W-:Y:S01]  /*0000*/  LDC R1, c[0x0][0x28] ;  /* 0x00000a00ff017b82 */ /* 0x000fe20000000800 */
[----:B------:R-:W0:Y:S01]  /*0010*/  S2R R14, SR_TID.X ;  /* 0x00000000000e7919 */ /* 0x000e220000002100 */
[----:B------:R-:W-:Y:S01]  /*0020*/  ELECT P0, URZ, PT ;  /* 0x00000000003f782f */ /* 0x000fe20003800000 */
[----:B------:R-:W-:Y:S01]  /*0030*/  BSSY B0, `(.L_x_0) ;  /* 0x0000010000007945 */ /* 0x000fe20003800000 */
[----:B------:R-:W1:Y:S01]  /*0040*/  S2R R16, SR_CTAID.X ;  /* 0x0000000000107919 */ /* 0x000e620000002500 */
[--C-:B0-----:R-:W-:Y:S02]  /*0050*/  SHF.R.U32.HI R0, RZ, 0x5, R14.reuse ;  /* 0x00000005ff007819 */ /* 0x101fe4000001160e */
[----:B------:R-:W-:-:S03]  /*0060*/  SHF.R.U32.HI R2, RZ, 0x7, R14 ;  /* 0x00000007ff027819 */ /* 0x000fc6000001160e */
[----:B------:R-:W0:Y:S04]  /*0070*/  SHFL.IDX PT, R3, R0, RZ, 0x1f ;  /* 0x00001fff00037589 */ /* 0x000e2800000e0000 */
[----:B------:R2:W3:Y:S01]  /*0080*/  SHFL.IDX PT, R10, R2, RZ, 0x1f ;  /* 0x00001fff020a7589 */ /* 0x0004e200000e0000 */
[----:B0-----:R-:W-:-:S13]  /*0090*/  ISETP.NE.OR P0, PT, R3, RZ, !P0 ;  /* 0x000000ff0300720c */ /* 0x001fda0004705670 */
[----:B-123--:R-:W-:Y:S05]  /*00a0*/  @P0 BRA `(.L_x_1) ;  /* 0x0000000000200947 */ /* 0x00efea0003800000 */
[----:B------:R-:W-:Y:S02]  /*00b0*/  ULDC.64 UR4, c[0x0][0x198] ;  /* 0x0000660000047ab9 */ /* 0x000fe40000000a00 */
[----:B------:R-:W-:Y:S02]  /*00c0*/  UIADD3 UR6, UP0, UR4, 0xf0, URZ ;  /* 0x000000f004067890 */ /* 0x000fe4000ff1e03f */
[----:B------:R-:W-:Y:S02]  /*00d0*/  UIADD3 UR4, UP1, UR4, 0x1f0, URZ ;  /* 0x000001f004047890 */ /* 0x000fe4000ff3e03f */
[----:B------:R-:W-:Y:S02]  /*00e0*/  UIADD3.X UR7, URZ, UR5, URZ, UP0, !UPT ;  /* 0x000000053f077290 */ /* 0x000fe400087fe43f */
[----:B------:R-:W-:-:S07]  /*00f0*/  UIADD3.X UR5, URZ, UR5, URZ, UP1, !UPT ;  /* 0x000000053f057290 */ /* 0x000fce0008ffe43f */
[----:B------:R0:W-:Y:S02]  /*0100*/  UTMACCTL.PF [UR6] ;  /* 0x00000000060079b9 */ /* 0x0001e40008040000 */
[----:B------:R0:W-:Y:S02]  /*0110*/  UTMACCTL.PF [UR4] ;  /* 0x00000000040079b9 */ /* 0x0001e40008040000 */
[----:B0-----:R-:W-:Y:S01]  /*0120*/  NOP ;  /* 0x0000000000007918 */ /* 0x001fe20000000000 */
.L_x_1:
[----:B------:R-:W-:Y:S05]  /*0130*/  BSYNC B0 ;  /* 0x0000000000007941 */ /* 0x000fea0003800000 */
.L_x_0:
[----:B------:R-:W0:Y:S01]  /*0140*/  SHFL.IDX PT, R0, R0, RZ, 0x1f ;  /* 0x00001fff00007589 */ /* 0x000e2200000e0000 */
[----:B------:R-:W-:Y:S02]  /*0150*/  SHF.R.S32.HI R5, RZ, 0x1f, R14 ;  /* 0x0000001fff057819 */ /* 0x000fe4000001140e */
[----:B------:R-:W-:Y:S01]  /*0160*/  I2FP.F32.U32 R6, R16 ;  /* 0x0000001000067245 */ /* 0x000fe20000201000 */
[----:B------:R-:W1:Y:S01]  /*0170*/  S2R R18, SR_CTAID.Y ;  /* 0x0000000000127919 */ /* 0x000e620000002600 */
[----:B------:R-:W-:-:S04]  /*0180*/  LEA.HI R5, R5, R14, RZ, 0x7 ;  /* 0x0000000e05057211 */ /* 0x000fc800078f38ff */
[----:B------:R-:W-:-:S05]  /*0190*/  LOP3.LUT R5, R5, 0xffffff80, RZ, 0xc0, !PT ;  /* 0xffffff8005057812 */ /* 0x000fca00078ec0ff */
[----:B------:R-:W-:-:S05]  /*01a0*/  IMAD.IADD R17, R14, 0x1, -R5 ;  /* 0x000000010e117824 */ /* 0x000fca00078e0a05 */
[----:B------:R-:W-:-:S04]  /*01b0*/  SHF.R.S32.HI R2, RZ, 0x1f, R17 ;  /* 0x0000001fff027819 */ /* 0x000fc80000011411 */
[----:B------:R-:W-:Y:S02]  /*01c0*/  LEA.HI R2, R2, R17, RZ, 0x3 ;  /* 0x0000001102027211 */ /* 0x000fe400078f18ff */
[----:B0-----:R-:W-:Y:S02]  /*01d0*/  ISETP.NE.AND P0, PT, R0, RZ, PT ;  /* 0x000000ff0000720c */ /* 0x001fe40003f05270 */
[--C-:B------:R-:W-:Y:S02]  /*01e0*/  SHF.R.S32.HI R4, RZ, 0x3, R2.reuse ;  /* 0x00000003ff047819 */ /* 0x100fe40000011402 */
[----:B------:R-:W-:Y:S02]  /*01f0*/  SHF.R.S32.HI R5, RZ, 0x1f, R2 ;  /* 0x0000001fff057819 */ /* 0x000fe40000011402 */
[----:B------:R-:W-:-:S07]  /*0200*/  SHF.R.S32.HI R7, RZ, 0x1f, R0 ;  /* 0x0000001fff077819 */ /* 0x000fce0000011400 */
[----:B-1----:R-:W-:Y:S05]  /*0210*/  @P0 BRA `(.L_x_2) ;  /* 0x00000000008c0947 */ /* 0x002fea0003800000 */
[----:B------:R-:W-:Y:S01]  /*0220*/  ELECT P0, URZ, PT ;  /* 0x00000000003f782f */ /* 0x000fe20003800000 */
[----:B------:R-:W-:-:S12]  /*0230*/  BSSY B0, `(.L_x_2) ;  /* 0x0000021000007945 */ /* 0x000fd80003800000 */
[----:B------:R-:W-:Y:S05]  /*0240*/  @!P0 BRA `(.L_x_3) ;  /* 0x00000000007c8947 */ /* 0x000fea0003800000 */
[----:B------:R-:W0:Y:S01]  /*0250*/  S2UR UR8, SR_CgaCtaId ;  /* 0x00000000000879c3 */ /* 0x000e220000008800 */
[----:B------:R-:W-:Y:S01]  /*0260*/  UMOV UR4, 0x400 ;  /* 0x0000040000047882 */ /* 0x000fe20000000000 */
[----:B------:R-:W-:Y:S01]  /*0270*/  UMOV UR5, 0x1 ;  /* 0x0000000100057882 */ /* 0x000fe20000000000 */
[----:B------:R-:W-:Y:S02]  /*0280*/  UMOV UR6, 0x2 ;  /* 0x0000000200067882 */ /* 0x000fe40000000000 */
[----:B------:R-:W-:-:S04]  /*0290*/  UIADD3 UR6, -UR6, 0x100000, URZ ;  /* 0x0010000006067890 */ /* 0x000fc8000fffe13f */
[----:B------:R-:W-:Y:S02]  /*02a0*/  USHF.L.U32 UR7, UR6, 0xb, URZ ;  /* 0x0000000b06077899 */ /* 0x000fe4000800063f */
[----:B------:R-:W-:Y:S02]  /*02b0*/  USHF.L.U32 UR6, UR6, 0x1, URZ ;  /* 0x0000000106067899 */ /* 0x000fe4000800063f */
[----:B0-----:R-:W-:Y:S02]  /*02c0*/  ULEA UR8, UR8, UR4, 0x18 ;  /* 0x0000000408087291 */ /* 0x001fe4000f8ec03f */
[----:B------:R-:W-:-:S04]  /*02d0*/  UIADD3 UR4, -UR5, 0x100000, URZ ;  /* 0x0010000005047890 */ /* 0x000fc8000fffe13f */
[----:B------:R-:W-:Y:S02]  /*02e0*/  USHF.L.U32 UR5, UR4, 0xb, URZ ;  /* 0x0000000b04057899 */ /* 0x000fe4000800063f */
[----:B------:R-:W-:Y:S01]  /*02f0*/  USHF.L.U32 UR4, UR4, 0x1, URZ ;  /* 0x0000000104047899 */ /* 0x000fe2000800063f */
[----:B------:R-:W0:Y:S11]  /*0300*/  FENCE.VIEW.ASYNC.S ;  /* 0x00000000000073c6 */ /* 0x000e360000000000 */
[----:B0-----:R0:W1:Y:S01]  /*0310*/  SYNCS.EXCH.64 URZ, [UR8+0x36000], UR4 ;  /* 0x03600004083f75b2 */ /* 0x0010620008000100 */
[----:B------:R0:W2:Y:S01]  /*0320*/  SYNCS.EXCH.64 URZ, [UR8+0x36048], UR6 ;  /* 0x03604806083f75b2 */ /* 0x0000a20008000100 */
[----:B------:R0:W3:Y:S01]  /*0330*/  SYNCS.EXCH.64 URZ, [UR8+0x36008], UR4 ;  /* 0x03600804083f75b2 */ /* 0x0000e20008000100 */
[----:B------:R0:W4:Y:S01]  /*0340*/  SYNCS.EXCH.64 URZ, [UR8+0x36050], UR6 ;  /* 0x03605006083f75b2 */ /* 0x0001220008000100 */
[----:B------:R0:W0:Y:S01]  /*0350*/  SYNCS.EXCH.64 URZ, [UR8+0x36010], UR4 ;  /* 0x03601004083f75b2 */ /* 0x0000220008000100 */
        /* <DEDUP_REMOVED lines=13> */
[----:B------:R-:W-:Y:S01]  /*0430*/  NOP ;  /* 0x0000000000007918 */ /* 0x000fe20000000000 */
.L_x_3:
[----:B0-----:R-:W-:Y:S05]  /*0440*/  BSYNC B0 ;  /* 0x0000000000007941 */ /* 0x001fea0003800000 */
.L_x_2:
[----:B------:R-:W-:Y:S01]  /*0450*/  ULDC UR4, c[0x0][0x150] ;  /* 0x0000540000047ab9 */ /* 0x000fe20000000800 */
[----:B------:R-:W-:Y:S01]  /*0460*/  LEA.HI R5, R5, R4, RZ, 0x2 ;  /* 0x0000000405057211 */ /* 0x000fe200078f10ff */
[----:B------:R-:W-:Y:S01]  /*0470*/  FMUL R6, R6, UR4 ;  /* 0x0000000406067c20 */ /* 0x000fe20008400000 */
[----:B------:R-:W-:Y:S01]  /*0480*/  LEA.HI R7, R7, R0, RZ, 0x2 ;  /* 0x0000000007077211 */ /* 0x000fe200078f10ff */
[----:B------:R-:W-:Y:S01]  /*0490*/  ULDC UR4, c[0x0][0x154] ;  /* 0x0000550000047ab9 */ /* 0x000fe20000000800 */
[----:B------:R-:W-:Y:S01]  /*04a0*/  LOP3.LUT R5, R5, 0xfffffffc, RZ, 0xc0, !PT ;  /* 0xfffffffc05057812 */ /* 0x000fe200078ec0ff */
[----:B------:R-:W0:Y:S01]  /*04b0*/  LDC R11, c[0x0][0x140] ;  /* 0x00005000ff0b7b82 */ /* 0x000e220000000800 */
[----:B------:R-:W-:Y:S01]  /*04c0*/  LOP3.LUT R7, R7, 0x3ffffffc, RZ, 0xc0, !PT ;  /* 0x3ffffffc07077812 */ /* 0x000fe200078ec0ff */
[----:B------:R-:W5:Y:S01]  /*04d0*/  F2I.U32.TRUNC.NTZ R6, R6 ;  /* 0x0000000600067305 */ /* 0x000f62000020f000 */
[----:B------:R-:W-:Y:S01]  /*04e0*/  I2FP.F32.U32 R2, R18 ;  /* 0x0000001200027245 */ /* 0x000fe20000201000 */
[----:B------:R-:W-:Y:S01]  /*04f0*/  IMAD.IADD R5, R4, 0x1, -R5 ;  /* 0x0000000104057824 */ /* 0x000fe200078e0a05 */
[----:B------:R-:W-:Y:S01]  /*0500*/  LOP3.LUT P0, RZ, R17, 0x7, RZ, 0xc0, !PT ;  /* 0x0000000711ff7812 */ /* 0x000fe2000780c0ff */
[----:B------:R-:W-:Y:S01]  /*0510*/  IMAD.IADD R0, R0, 0x1, -R7 ;  /* 0x0000000100007824 */ /* 0x000fe200078e0a07 */
[----:B------:R-:W-:Y:S01]  /*0520*/  ISETP.NE.AND P3, PT, R10, 0x1, PT ;  /* 0x000000010a00780c */ /* 0x000fe20003f65270 */
[----:B------:R-:W-:Y:S01]  /*0530*/  FMUL R8, R2, UR4 ;  /* 0x0000000402087c20 */ /* 0x000fe20008400000 */
[----:B------:R-:W-:Y:S01]  /*0540*/  ULDC UR4, c[0x0][0x144] ;  /* 0x0000510000047ab9 */ /* 0x000fe20000000800 */
[----:B------:R-:W-:Y:S01]  /*0550*/  IMAD R5, R0, 0x4, R5 ;  /* 0x0000000400057824 */ /* 0x000fe200078e0205 */
[----:B------:R-:W-:Y:S01]  /*0560*/  NOP ;  /* 0x0000000000007918 */ /* 0x000fe20000000000 */
[----:B------:R-:W-:-:S02]  /*0570*/  NOP ;  /* 0x0000000000007918 */ /* 0x000fc40000000000 */
[----:B------:R-:W1:Y:S01]  /*0580*/  F2I.U32.TRUNC.NTZ R8, R8 ;  /* 0x0000000800087305 */ /* 0x000e62000020f000 */
[C---:B------:R-:W-:Y:S01]  /*0590*/  LEA.HI R0, R5.reuse, R5, RZ, 0x1 ;  /* 0x0000000505007211 */ /* 0x040fe200078f08ff */
[C---:B------:R-:W-:Y:S02]  /*05a0*/  IMAD.SHL.U32 R2, R5.reuse, 0x4, RZ ;  /* 0x0000000405027824 */ /* 0x040fe400078e00ff */
[----:B-----5:R-:W-:Y:S01]  /*05b0*/  IMAD.MOV R7, RZ, RZ, -R6 ;  /* 0x000000ffff077224 */ /* 0x020fe200078e0a06 */
[----:B------:R-:W-:Y:S02]  /*05c0*/  LOP3.LUT R0, R0, 0xfffffffe, RZ, 0xc0, !PT ;  /* 0xfffffffe00007812 */ /* 0x000fe400078ec0ff */
[----:B------:R-:W-:Y:S01]  /*05d0*/  LOP3.LUT R2, R5, 0xc, R2, 0x78, !PT ;  /* 0x0000000c05027812 */ /* 0x000fe200078e7802 */
[----:B------:R-:W-:Y:S01]  /*05e0*/  IMAD R7, R7, UR4, R16 ;  /* 0x0000000407077c24 */ /* 0x000fe2000f8e0210 */
[----:B------:R-:W-:Y:S01]  /*05f0*/  ULDC UR4, c[0x0][0x148] ;  /* 0x0000520000047ab9 */ /* 0x000fe20000000800 */
[----:B------:R-:W-:Y:S01]  /*0600*/  IMAD.IADD R0, R5, 0x1, -R0 ;  /* 0x0000000105007824 */ /* 0x000fe200078e0a00 */
[----:B0-----:R-:W-:-:S02]  /*0610*/  ISETP.EQ.U32.AND P1, PT, R11, 0x1, PT ;  /* 0x000000010b00780c */ /* 0x001fc40003f22070 */
[----:B------:R-:W-:Y:S02]  /*0620*/  ISETP.LT.U32.AND P0, PT, R2, 0x2, !P0 ;  /* 0x000000020200780c */ /* 0x000fe40004701070 */
[----:B------:R-:W-:Y:S01]  /*0630*/  ISETP.NE.AND P4, PT, R0, R7, PT ;  /* 0x000000070000720c */ /* 0x000fe20003f85270 */
[----:B-1----:R-:W-:Y:S01]  /*0640*/  IMAD.MOV R5, RZ, RZ, -R8 ;  /* 0x000000ffff057224 */ /* 0x002fe200078e0a08 */
[----:B------:R-:W-:-:S03]  /*0650*/  SHF.R.S32.HI R0, RZ, 0x1f, R3 ;  /* 0x0000001fff007819 */ /* 0x000fc60000011403 */
[----:B------:R-:W-:Y:S01]  /*0660*/  IMAD R5, R5, UR4, R18 ;  /* 0x0000000405057c24 */ /* 0x000fe2000f8e0212 */
[----:B------:R-:W-:-:S04]  /*0670*/  LEA.HI R0, R0, R3, RZ, 0x2 ;  /* 0x0000000300007211 */ /* 0x000fc800078f10ff */
[----:B------:R-:W-:-:S03]  /*0680*/  LOP3.LUT R0, R0, 0xfffffffc, RZ, 0xc0, !PT ;  /* 0xfffffffc00007812 */ /* 0x000fc600078ec0ff */
[----:B------:R-:W-:Y:S02]  /*0690*/  @P4 LEA.HI R4, R2, R2, RZ, 0x1 ;  /* 0x0000000202044211 */ /* 0x000fe400078f08ff */
[----:B------:R-:W-:Y:S01]  /*06a0*/  IMAD.IADD R9, R3, 0x1, -R0 ;  /* 0x0000000103097824 */ /* 0x000fe200078e0a00 */
[----:B------:R-:W-:Y:S02]  /*06b0*/  SEL R0, RZ, 0x1, !P0 ;  /* 0x00000001ff007807 */ /* 0x000fe40004000000 */
[----:B------:R-:W-:Y:S02]  /*06c0*/  @P4 SHF.R.S32.HI R4, RZ, 0x1, R4 ;  /* 0x00000001ff044819 */ /* 0x000fe40000011404 */
[----:B------:R-:W-:Y:S02]  /*06d0*/  LOP3.LUT P2, RZ, R10, R9, RZ, 0xfc, !PT ;  /* 0x000000090aff7212 */ /* 0x000fe4000784fcff */
[----:B------:R-:W-:Y:S01]  /*06e0*/  @P4 ISETP.NE.AND P5, PT, R4, R5, PT ;  /* 0x000000050400420c */ /* 0x000fe20003fa5270 */
[----:B------:R-:W-:Y:S01]  /*06f0*/  IMAD.MOV.U32 R5, RZ, RZ, 0x1 ;  /* 0x00000001ff057424 */ /* 0x000fe200078e00ff */
[----:B------:R-:W-:-:S02]  /*0700*/  SEL R3, RZ, 0x1, P2 ;  /* 0x00000001ff037807 */ /* 0x000fc40001000000 */
[----:B------:R-:W-:Y:S02]  /*0710*/  @P4 SEL R5, RZ, 0x1, P5 ;  /* 0x00000001ff054807 */ /* 0x000fe40002800000 */
[----:B------:R-:W-:Y:S02]  /*0720*/  SEL R3, R3, 0x2, P3 ;  /* 0x0000000203037807 */ /* 0x000fe40001800000 */
[----:B------:R-:W-:Y:S01]  /*0730*/  LOP3.LUT R5, R5, R0, RZ, 0xc0, !PT ;  /* 0x0000000005057212 */ /* 0x000fe200078ec0ff */
[----:B------:R-:W-:Y:S06]  /*0740*/  @!P1 BRA `(.L_x_4) ;  /* 0x0000000000089947 */ /* 0x000fec0003800000 */
[----:B--234-:R-:W-:Y:S01]  /*0750*/  UCGABAR_ARV ;  /* 0x00000000000079c7 */ /* 0x01cfe20008000000 */
[----:B------:R-:W-:Y:S05]  /*0760*/  BRA `(.L_x_5) ;  /* 0x0000000000047947 */ /* 0x000fea0003800000 */
.L_x_4:
[----:B--234-:R-:W-:Y:S01]  /*0770*/  NOP ;  /* 0x0000000000007918 */ /* 0x01cfe20000000000 */
.L_x_5:
[----:B------:R-:W-:Y:S01]  /*0780*/  ULDC.64 UR4, c[0x0][0x598] ;  /* 0x0001660000047ab9 */ /* 0x000fe20000000a00 */
[----:B------:R-:W-:Y:S01]  /*0790*/  ULDC.64 UR12, c[0x0][0x208] ;  /* 0x00008200000c7ab9 */ /* 0x000fe20000000a00 */
[----:B------:R-:W-:-:S04]  /*07a0*/  ISETP.NE.U32.AND P0, PT, RZ, UR4, PT ;  /* 0x00000004ff007c0c */ /* 0x000fc8000bf05070 */
[----:B------:R-:W-:-:S13]  /*07b0*/  ISETP.NE.AND.EX P0, PT, RZ, UR5, PT, P0 ;  /* 0x00000005ff007c0c */ /* 0x000fda000bf05300 */
[----:B------:R-:W-:Y:S05]  /*07c0*/  @!P0 BRA `(.L_x_6) ;  /* 0x00000000001c8947 */ /* 0x000fea0003800000 */
[----:B------:R-:W0:Y:S02]  /*07d0*/  LDC.64 R6, c[0x0][0x598] ;  /* 0x00016600ff067b82 */ /* 0x000e240000000a00 */
[----:B0-----:R-:W2:Y:S02]  /*07e0*/  LDG.E.64 R6, desc[UR12][R6.64] ;  /* 0x0000000c06067981 */ /* 0x001ea4000c1e1b00 */
[----:B--2---:R-:W-:-:S04]  /*07f0*/  ISETP.NE.U32.AND P0, PT, R6, RZ, PT ;  /* 0x000000ff0600720c */ /* 0x004fc80003f05070 */
[----:B------:R-:W-:-:S13]  /*0800*/  ISETP.NE.AND.EX P0, PT, R7, RZ, PT, P0 ;  /* 0x000000ff0700720c */ /* 0x000fda0003f05300 */
[----:B------:R-:W-:Y:S05]  /*0810*/  @!P0 BRA `(.L_x_6) ;  /* 0x0000000000088947 */ /* 0x000fea0003800000 */
[----:B------:R0:W5:Y:S01]  /*0820*/  LD.E R0, desc[UR12][R6.64] ;  /* 0x0000000c06007980 */ /* 0x000162000c101900 */
[----:B------:R-:W-:Y:S05]  /*0830*/  BRA `(.L_x_7) ;  /* 0x0000000000207947 */ /* 0x000fea0003800000 */
.L_x_6:
[----:B------:R-:W-:Y:S02]  /*0840*/  ULDC.64 UR4, c[0x0][0x588] ;  /* 0x0001620000047ab9 */ /* 0x000fe40000000a00 */
[----:B------:R-:W-:-:S04]  /*0850*/  ISETP.NE.U32.AND P0, PT, RZ, UR4, PT ;  /* 0x00000004ff007c0c */ /* 0x000fc8000bf05070 */
[----:B------:R-:W-:-:S13]  /*0860*/  ISETP.NE.AND.EX P0, PT, RZ, UR5, PT, P0 ;  /* 0x00000005ff007c0c */ /* 0x000fda000bf05300 */
[----:B------:R-:W-:Y:S05]  /*0870*/  @!P0 BRA `(.L_x_8) ;  /* 0x00000000000c8947 */ /* 0x000fea0003800000 */
[----:B------:R-:W0:Y:S02]  /*0880*/  LDC.64 R6, c[0x0][0x588] ;  /* 0x00016200ff067b82 */ /* 0x000e240000000a00 */
[----:B0-----:R1:W5:Y:S01]  /*0890*/  LDG.E R0, desc[UR12][R6.64] ;  /* 0x0000000c06007981 */ /* 0x001362000c1e1900 */
[----:B------:R-:W-:Y:S05]  /*08a0*/  BRA `(.L_x_7) ;  /* 0x0000000000047947 */ /* 0x000fea0003800000 */
.L_x_8:
[----:B------:R-:W2:Y:S02]  /*08b0*/  LDC R0, c[0x0][0x580] ;  /* 0x00016000ff007b82 */ /* 0x000ea40000000800 */
.L_x_7:
[----:B------:R-:W-:Y:S02]  /*08c0*/  ULDC.64 UR4, c[0x0][0x5a0] ;  /* 0x0001680000047ab9 */ /* 0x000fe40000000a00 */
[----:B------:R-:W-:-:S04]  /*08d0*/  ISETP.NE.U32.AND P0, PT, RZ, UR4, PT ;  /* 0x00000004ff007c0c */ /* 0x000fc8000bf05070 */
[----:B------:R-:W-:-:S13]  /*08e0*/  ISETP.NE.AND.EX P0, PT, RZ, UR5, PT, P0 ;  /* 0x00000005ff007c0c */ /* 0x000fda000bf05300 */
[----:B------:R-:W-:Y:S05]  /*08f0*/  @!P0 BRA `(.L_x_9) ;  /* 0x00000000001c8947 */ /* 0x000fea0003800000 */
[----:B01----:R-:W0:Y:S02]  /*0900*/  LDC.64 R6, c[0x0][0x5a0] ;  /* 0x00016800ff067b82 */ /* 0x003e240000000a00 */
[----:B0-----:R-:W3:Y:S02]  /*0910*/  LDG.E.64 R6, desc[UR12][R6.64] ;  /* 0x0000000c06067981 */ /* 0x001ee4000c1e1b00 */
[----:B---3--:R-:W-:-:S04]  /*0920*/  ISETP.NE.U32.AND P0, PT, R6, RZ, PT ;  /* 0x000000ff0600720c */ /* 0x008fc80003f05070 */
[----:B------:R-:W-:-:S13]  /*0930*/  ISETP.NE.AND.EX P0, PT, R7, RZ, PT, P0 ;  /* 0x000000ff0700720c */ /* 0x000fda0003f05300 */
[----:B------:R-:W-:Y:S05]  /*0940*/  @!P0 BRA `(.L_x_9) ;  /* 0x0000000000088947 */ /* 0x000fea0003800000 */
[----:B------:R0:W5:Y:S01]  /*0950*/  LD.E R4, desc[UR12][R6.64] ;  /* 0x0000000c06047980 */ /* 0x000162000c101900 */
[----:B------:R-:W-:Y:S05]  /*0960*/  BRA `(.L_x_10) ;  /* 0x0000000000207947 */ /* 0x000fea0003800000 */
.L_x_9:
[----:B------:R-:W-:Y:S02]  /*0970*/  ULDC.64 UR4, c[0x0][0x590] ;  /* 0x0001640000047ab9 */ /* 0x000fe40000000a00 */
[----:B------:R-:W-:-:S04]  /*0980*/  ISETP.NE.U32.AND P0, PT, RZ, UR4, PT ;  /* 0x00000004ff007c0c */ /* 0x000fc8000bf05070 */
[----:B------:R-:W-:-:S13]  /*0990*/  ISETP.NE.AND.EX P0, PT, RZ, UR5, PT, P0 ;  /* 0x00000005ff007c0c */ /* 0x000fda000bf05300 */
[----:B------:R-:W-:Y:S05]  /*09a0*/  @!P0 BRA `(.L_x_11) ;  /* 0x00000000000c8947 */ /* 0x000fea0003800000 */
[----:B01----:R-:W0:Y:S02]  /*09b0*/  LDC.64 R6, c[0x0][0x590] ;  /* 0x00016400ff067b82 */ /* 0x003e240000000a00 */
[----:B0-----:R1:W5:Y:S01]  /*09c0*/  LDG.E R4, desc[UR12][R6.64] ;  /* 0x0000000c06047981 */ /* 0x001362000c1e1900 */
[----:B------:R-:W-:Y:S05]  /*09d0*/  BRA `(.L_x_10) ;  /* 0x0000000000047947 */ /* 0x000fea0003800000 */
.L_x_11:
[----:B------:R-:W3:Y:S02]  /*09e0*/  LDC R4, c[0x0][0x584] ;  /* 0x00016100ff047b82 */ /* 0x000ee40000000800 */
.L_x_10:
[----:B01----:R-:W0:Y:S08]  /*09f0*/  LDC R6, c[0x0][0x4c0] ;  /* 0x00013000ff067b82 */ /* 0x003e300000000800 */
[----:B------:R-:W1:Y:S01]  /*0a00*/  LDC R19, c[0x0][0x4c4] ;  /* 0x00013100ff137b82 */ /* 0x000e620000000800 */
[----:B0-----:R-:W-:-:S05]  /*0a10*/  VIADD R6, R6, 0x7f ;  /* 0x0000007f06067836 */ /* 0x001fca0000000000 */
[----:B------:R-:W-:Y:S02]  /*0a20*/  SHF.R.S32.HI R7, RZ, 0x1f, R6 ;  /* 0x0000001fff077819 */ /* 0x000fe40000011406 */
[----:B-1----:R-:W-:Y:S02]  /*0a30*/  IABS R15, R19 ;  /* 0x00000013000f7213 */ /* 0x002fe40000000000 */
[----:B------:R-:W-:Y:S02]  /*0a40*/  LEA.HI R7, R7, R6, RZ, 0x7 ;  /* 0x0000000607077211 */ /* 0x000fe400078f38ff */
[----:B------:R-:W0:Y:S02]  /*0a50*/  I2F.RP R12, R15 ;  /* 0x0000000f000c7306 */ /* 0x000e240000209400 */
[----:B------:R-:W-:-:S04]  /*0a60*/  SHF.R.S32.HI R11, RZ, 0x7, R7 ;  /* 0x00000007ff0b7819 */ /* 0x000fc80000011407 */
[-C--:B------:R-:W-:Y:S02]  /*0a70*/  IABS R20, R11.reuse ;  /* 0x0000000b00147213 */ /* 0x080fe40000000000 */
[----:B------:R-:W-:Y:S02]  /*0a80*/  IABS R21, R11 ;  /* 0x0000000b00157213 */ /* 0x000fe40000000000 */
[----:B------:R-:W1:Y:S08]  /*0a90*/  I2F.RP R8, R20 ;  /* 0x0000001400087306 */ /* 0x000e700000209400 */
[----:B0-----:R-:W-:Y:S08]  /*0aa0*/  MUFU.RCP R12, R12 ;  /* 0x0000000c000c7308 */ /* 0x001ff00000001000 */
[----:B-1----:R-:W0:Y:S02]  /*0ab0*/  MUFU.RCP R8, R8 ;  /* 0x0000000800087308 */ /* 0x002e240000001000 */
[----:B0-----:R-:W-:Y:S01]  /*0ac0*/  VIADD R6, R8, 0xffffffe ;  /* 0x0ffffffe08067836 */ /* 0x001fe20000000000 */
[----:B------:R-:W-:-:S05]  /*0ad0*/  IABS R8, R18 ;  /* 0x0000001200087213 */ /* 0x000fca0000000000 */
[----:B------:R0:W1:Y:S02]  /*0ae0*/  F2I.FTZ.U32.TRUNC.NTZ R7, R6 ;  /* 0x0000000600077305 */ /* 0x000064000021f000 */
[----:B0-----:R-:W-:Y:S02]  /*0af0*/  IMAD.MOV.U32 R6, RZ, RZ, RZ ;  /* 0x000000ffff067224 */ /* 0x001fe400078e00ff */
[----:B-1----:R-:W-:-:S04]  /*0b00*/  IMAD.MOV R13, RZ, RZ, -R7 ;  /* 0x000000ffff0d7224 */ /* 0x002fc800078e0a07 */
[----:B------:R-:W-:-:S04]  /*0b10*/  IMAD R13, R13, R20, RZ ;  /* 0x000000140d0d7224 */ /* 0x000fc800078e02ff */
[----:B------:R-:W-:-:S04]  /*0b20*/  IMAD.HI.U32 R7, R7, R13, R6 ;  /* 0x0000000d07077227 */ /* 0x000fc800078e0006 */
[----:B------:R-:W-:Y:S02]  /*0b30*/  IMAD.MOV R13, RZ, RZ, -R21 ;  /* 0x000000ffff0d7224 */ /* 0x000fe400078e0a15 */
[----:B------:R-:W-:-:S04]  /*0b40*/  IMAD.HI.U32 R6, R7, R8, RZ ;  /* 0x0000000807067227 */ /* 0x000fc800078e00ff */
[----:B------:R-:W-:Y:S01]  /*0b50*/  IMAD R7, R6, R13, R8 ;  /* 0x0000000d06077224 */ /* 0x000fe200078e0208 */
[----:B------:R-:W-:Y:S01]  /*0b60*/  LOP3.LUT R8, R18, R11, RZ, 0x3c, !PT ;  /* 0x0000000b12087212 */ /* 0x000fe200078e3cff */
[----:B------:R-:W-:-:S03]  /*0b70*/  VIADD R13, R12, 0xffffffe ;  /* 0x0ffffffe0c0d7836 */ /* 0x000fc60000000000 */
[----:B------:R-:W-:Y:S02]  /*0b80*/  ISETP.GT.U32.AND P2, PT, R20, R7, PT ;  /* 0x000000071400720c */ /* 0x000fe40003f44070 */
[----:B------:R-:W-:-:S11]  /*0b90*/  ISETP.GE.AND P3, PT, R8, RZ, PT ;  /* 0x000000ff0800720c */ /* 0x000fd60003f66270 */
[----:B------:R-:W-:Y:S02]  /*0ba0*/  @!P2 IMAD.IADD R7, R7, 0x1, -R20 ;  /* 0x000000010707a824 */ /* 0x000fe400078e0a14 */
[----:B------:R-:W-:Y:S01]  /*0bb0*/  @!P2 VIADD R6, R6, 0x1 ;  /* 0x000000010606a836 */ /* 0x000fe20000000000 */
[----:B------:R-:W-:Y:S02]  /*0bc0*/  ISETP.NE.AND P2, PT, R11, RZ, PT ;  /* 0x000000ff0b00720c */ /* 0x000fe40003f45270 */
[----:B------:R-:W-:Y:S02]  /*0bd0*/  ISETP.GE.U32.AND P0, PT, R7, R20, PT ;  /* 0x000000140700720c */ /* 0x000fe40003f06070 */
[----:B------:R-:W0:Y:S11]  /*0be0*/  F2I.FTZ.U32.TRUNC.NTZ R7, R13 ;  /* 0x0000000d00077305 */ /* 0x000e36000021f000 */
[----:B------:R-:W-:-:S04]  /*0bf0*/  @P0 VIADD R6, R6, 0x1 ;  /* 0x0000000106060836 */ /* 0x000fc80000000000 */
[----:B------:R-:W-:Y:S02]  /*0c00*/  IMAD.MOV.U32 R20, RZ, RZ, R6 ;  /* 0x000000ffff147224 */ /* 0x000fe400078e0006 */
[----:B0-----:R-:W-:Y:S02]  /*0c10*/  IMAD.MOV R6, RZ, RZ, -R7 ;  /* 0x000000ffff067224 */ /* 0x001fe400078e0a07 */
[----:B------:R-:W-:Y:S01]  /*0c20*/  @!P3 IMAD.MOV R20, RZ, RZ, -R20 ;  /* 0x000000ffff14b224 */ /* 0x000fe200078e0a14 */
[----:B------:R-:W-:Y:S01]  /*0c30*/  @!P2 LOP3.LUT R20, RZ, R11, RZ, 0x33, !PT ;  /* 0x0000000bff14a212 */ /* 0x000fe200078e33ff */
[----:B------:R-:W-:Y:S02]  /*0c40*/  IMAD R21, R6, R15, RZ ;  /* 0x0000000f06157224 */ /* 0x000fe400078e02ff */
[----:B------:R-:W-:Y:S01]  /*0c50*/  IMAD.MOV.U32 R6, RZ, RZ, RZ ;  /* 0x000000ffff067224 */ /* 0x000fe200078e00ff */
[----:B------:R-:W-:-:S03]  /*0c60*/  IABS R8, R20 ;  /* 0x0000001400087213 */ /* 0x000fc60000000000 */
[----:B------:R-:W-:-:S04]  /*0c70*/  IMAD.HI.U32 R6, R7, R21, R6 ;  /* 0x0000001507067227 */ /* 0x000fc800078e0006 */
[----:B------:R-:W-:-:S04]  /*0c80*/  IMAD.MOV.U32 R7, RZ, RZ, R8 ;  /* 0x000000ffff077224 */ /* 0x000fc800078e0008 */
[----:B------:R-:W-:-:S04]  /*0c90*/  IMAD.HI.U32 R8, R6, R7, RZ ;  /* 0x0000000706087227 */ /* 0x000fc800078e00ff */
[----:B------:R-:W-:-:S04]  /*0ca0*/  IMAD.MOV R6, RZ, RZ, -R8 ;  /* 0x000000ffff067224 */ /* 0x000fc800078e0a08 */
[----:B------:R-:W-:-:S05]  /*0cb0*/  IMAD R6, R15, R6, R7 ;  /* 0x000000060f067224 */ /* 0x000fca00078e0207 */
[----:B------:R-:W-:-:S13]  /*0cc0*/  ISETP.GT.U32.AND P2, PT, R15, R6, PT ;  /* 0x000000060f00720c */ /* 0x000fda0003f44070 */
[----:B------:R-:W-:Y:S02]  /*0cd0*/  @!P2 IMAD.IADD R6, R6, 0x1, -R15 ;  /* 0x000000010606a824 */ /* 0x000fe400078e0a0f */
[----:B------:R-:W-:Y:S01]  /*0ce0*/  @!P2 VIADD R8, R8, 0x1 ;  /* 0x000000010808a836 */ /* 0x000fe20000000000 */
[----:B------:R-:W-:Y:S02]  /*0cf0*/  ISETP.NE.AND P2, PT, R19, RZ, PT ;  /* 0x000000ff1300720c */ /* 0x000fe40003f45270 */
[----:B------:R-:W-:Y:S02]  /*0d00*/  ISETP.GE.U32.AND P0, PT, R6, R15, PT ;  /* 0x0000000f0600720c */ /* 0x000fe40003f06070 */
[----:B------:R-:W-:-:S04]  /*0d10*/  LOP3.LUT R6, R20, R19, RZ, 0x3c, !PT ;  /* 0x0000001314067212 */ /* 0x000fc800078e3cff */
[----:B------:R-:W-:Y:S01]  /*0d20*/  ISETP.GE.AND P3, PT, R6, RZ, PT ;  /* 0x000000ff0600720c */ /* 0x000fe20003f66270 */
[----:B------:R-:W-:-:S04]  /*0d30*/  IMAD.MOV R6, RZ, RZ, -R20 ;  /* 0x000000ffff067224 */ /* 0x000fc800078e0a14 */
[----:B------:R-:W-:Y:S02]  /*0d40*/  IMAD R6, R11, R6, R18 ;  /* 0x000000060b067224 */ /* 0x000fe400078e0212 */
[----:B------:R-:W-:-:S06]  /*0d50*/  @P0 VIADD R8, R8, 0x1 ;  /* 0x0000000108080836 */ /* 0x000fcc0000000000 */
[----:B------:R-:W-:Y:S01]  /*0d60*/  @!P3 IMAD.MOV R8, RZ, RZ, -R8 ;  /* 0x000000ffff08b224 */ /* 0x000fe200078e0a08 */
[----:B------:R-:W-:-:S05]  /*0d70*/  @!P2 LOP3.LUT R8, RZ, R19, RZ, 0x33, !PT ;  /* 0x00000013ff08a212 */ /* 0x000fca00078e33ff */
[----:B------:R-:W-:-:S04]  /*0d80*/  IMAD.MOV R12, RZ, RZ, -R8 ;  /* 0x000000ffff0c7224 */ /* 0x000fc800078e0a08 */
[----:B------:R-:W-:Y:S01]  /*0d90*/  IMAD R15, R19, R12, R20 ;  /* 0x0000000c130f7224 */ /* 0x000fe200078e0214 */
[----:B------:R-:W-:Y:S06]  /*0da0*/  @!P1 BRA `(.L_x_12) ;  /* 0x00000000000c9947 */ /* 0x000fec0003800000 */
[----:B------:R-:W-:Y:S01]  /*0db0*/  UCGABAR_WAIT ;  /* 0x0000000000007dc7 */ /* 0x000fe20008000000 */
[----:B------:R-:W-:Y:S01]  /*0dc0*/  CCTL.IVALL ;  /* 0x00000000ff00798f */ /* 0x000fe20002000000 */
[----:B------:R-:W-:Y:S05]  /*0dd0*/  BRA `(.L_x_13) ;  /* 0x0000000000047947 */ /* 0x000fea0003800000 */
.L_x_12:
[----:B------:R-:W-:Y:S06]  /*0de0*/  BAR.SYNC.DEFER_BLOCKING 0x0 ;  /* 0x0000000000007b1d */ /* 0x000fec0000010000 */
.L_x_13:
[----:B------:R-:W0:Y:S01]  /*0df0*/  LDC R11, c[0x0][0x290] ;  /* 0x0000a400ff0b7b82 */ /* 0x000e220000000800 */
[----:B------:R-:W-:Y:S01]  /*0e00*/  ISETP.NE.AND P0, PT, R10, RZ, PT ;  /* 0x000000ff0a00720c */ /* 0x000fe20003f05270 */
[----:B0-----:R-:W-:-:S05]  /*0e10*/  VIADD R7, R11, 0x3f ;  /* 0x0000003f0b077836 */ /* 0x001fca0000000000 */
[----:B------:R-:W-:-:S04]  /*0e20*/  SHF.R.S32.HI R12, RZ, 0x1f, R7 ;  /* 0x0000001fff0c7819 */ /* 0x000fc80000011407 */
[----:B------:R-:W-:-:S04]  /*0e30*/  LEA.HI R7, R12, R7, RZ, 0x6 ;  /* 0x000000070c077211 */ /* 0x000fc800078f30ff */
[----:B------:R-:W-:Y:S01]  /*0e40*/  SHF.R.S32.HI R7, RZ, 0x6, R7 ;  /* 0x00000006ff077819 */ /* 0x000fe20000011407 */
[----:B------:R-:W-:Y:S06]  /*0e50*/  @!P0 BRA `(.L_x_14) ;  /* 0x00000050008c8947 */ /* 0x000fec0003800000 */
[----:B------:R-:W-:-:S13]  /*0e60*/  ISETP.NE.AND P0, PT, R10, 0x1, PT ;  /* 0x000000010a00780c */ /* 0x000fda0003f05270 */
[----:B------:R-:W-:Y:S05]  /*0e70*/  @P0 EXIT ;  /* 0x000000000000094d */ /* 0x000fea0003800000 */
[----:B------:R-:W-:Y:S01]  /*0e80*/  ISETP.GE.AND P0, PT, R11, 0x1, PT ;  /* 0x000000010b00780c */ /* 0x000fe20003f06270 */
[----:B------:R-:W-:Y:S01]  /*0e90*/  UMOV UR4, URZ ;  /* 0x0000003f00047c82 */ /* 0x000fe20008000000 */
[----:B------:R-:W-:Y:S02]  /*0ea0*/  CS2R R86, SRZ ;  /* 0x0000000000567805 */ /* 0x000fe4000001ff00 */
[----:B------:R-:W-:Y:S02]  /*0eb0*/  CS2R R24, SRZ ;  /* 0x0000000000187805 */ /* 0x000fe4000001ff00 */
[----:B------:R-:W-:Y:S02]  /*0ec0*/  CS2R R26, SRZ ;  /* 0x00000000001a7805 */ /* 0x000fe4000001ff00 */
[----:B------:R-:W-:Y:S02]  /*0ed0*/  CS2R R28, SRZ ;  /* 0x00000000001c7805 */ /* 0x000fe4000001ff00 */
[----:B------:R-:W-:-:S02]  /*0ee0*/  CS2R R30, SRZ ;  /* 0x00000000001e7805 */ /* 0x000fc4000001ff00 */
[----:B------:R-:W-:Y:S02]  /*0ef0*/  CS2R R32, SRZ ;  /* 0x0000000000207805 */ /* 0x000fe4000001ff00 */
        /* <DEDUP_REMOVED lines=25> */
[----:B------:R-:W-:Y:S01]  /*1090*/  CS2R R84, SRZ ;  /* 0x0000000000547805 */ /* 0x000fe2000001ff00 */
[----:B------:R-:W-:Y:S06]  /*10a0*/  @!P0 BRA `(.L_x_15) ;  /* 0x0000000000a48947 */ /* 0x000fec0003800000 */
[----:B------:R-:W-:-:S04]  /*10b0*/  LOP3.LUT R9, R3, 0x1, RZ, 0xfc, !PT ;  /* 0x0000000103097812 */ /* 0x000fc800078efcff */
[----:B------:R-:W-:-:S13]  /*10c0*/  ISETP.NE.AND P0, PT, R9, 0x3, PT ;  /* 0x000000030900780c */ /* 0x000fda0003f05270 */
[----:B------:R-:W-:Y:S05]  /*10d0*/  @!P0 BRA `(.L_x_16) ;  /* 0x0000000000048947 */ /* 0x000fea0003800000 */
[----:B------:R-:W-:Y:S01]  /*10e0*/  BPT.TRAP 0x1 ;  /* 0x000000040000795c */ /* 0x000fe20000300000 */
.L_x_16:
[----:B------:R-:W0:Y:S01]  /*10f0*/  S2UR UR5, SR_CgaCtaId ;  /* 0x00000000000579c3 */ /* 0x000e220000008800 */
[----:B------:R-:W-:Y:S01]  /*1100*/  SHF.L.U32 R9, RZ, 0x1f, RZ ;  /* 0x0000001fff097819 */ /* 0x000fe200000006ff */
[----:B------:R-:W-:Y:S02]  /*1110*/  UMOV UR4, 0x400 ;  /* 0x0000040000047882 */ /* 0x000fe40000000000 */
[----:B0-----:R-:W-:-:S12]  /*1120*/  ULEA UR6, UR5, UR4, 0x18 ;  /* 0x0000000405067291 */ /* 0x001fd8000f8ec03f */
.L_x_17:
[----:B0-----:R-:W-:-:S04]  /*1130*/  IMAD.U32 R10, RZ, RZ, UR6 ;  /* 0x00000006ff0a7e24 */ /* 0x001fc8000f8e00ff */
[----:B------:R0:W1:Y:S03]  /*1140*/  SYNCS.PHASECHK.TRANS64.TRYWAIT P0, [R10+URZ+0x36000], R9 ;  /* 0x036000090a0075a7 */ /* 0x000066000800017f */
[----:B-1----:R-:W-:Y:S05]  /*1150*/  @!P0 NANOSLEEP.SYNCS 0x989680 ;  /* 0x009896800000895d */ /* 0x002fea0003900000 */
[----:B------:R-:W1:Y:S02]  /*1160*/  @!P0 SYNCS.PHASECHK.TRANS64 P0, [R10+URZ+0x36000], R9 ;  /* 0x036000090a0085a7 */ /* 0x000e64000800007f */
[----:B-1----:R-:W-:Y:S05]  /*1170*/  @!P0 BRA `(.L_x_17) ;  /* 0xfffffffc00ec8947 */ /* 0x002fea000383ffff */
[----:B------:R-:W-:Y:S01]  /*1180*/  UIADD3 UR4, UR6, 0x12000, URZ ;  /* 0x0001200006047890 */ /* 0x000fe2000fffe03f */
[----:B------:R-:W-:Y:S01]  /*1190*/  WARPGROUP.ARRIVE ;  /* 0x00000000000079c5 */ /* 0x000fe20000000000 */
[----:B------:R-:W-:Y:S02]  /*11a0*/  UMOV UR7, 0x40000040 ;  /* 0x4000004000077882 */ /* 0x000fe40000000000 */
[----:B------:R-:W-:Y:S02]  /*11b0*/  USHF.R.U32.HI UR5, URZ, 0x4, UR4 ;  /* 0x000000043f057899 */ /* 0x000fe40008011604 */
[----:B------:R-:W-:Y:S02]  /*11c0*/  USHF.R.U32.HI UR4, URZ, 0x4, UR6 ;  /* 0x000000043f047899 */ /* 0x000fe40008011606 */
[----:B------:R-:W-:Y:S02]  /*11d0*/  ULOP3.LUT UR5, UR5, 0x3fff, URZ, 0xc0, !UPT ;  /* 0x00003fff05057892 */ /* 0x000fe4000f8ec03f */
[----:B------:R-:W-:-:S02]  /*11e0*/  ULOP3.LUT UR8, UR4, 0x3fff, URZ, 0xc0, !UPT ;  /* 0x00003fff04087892 */ /* 0x000fc4000f8ec03f */
[----:B------:R-:W-:-:S03]  /*11f0*/  ULOP3.LUT UR9, UR5, 0x2000000, URZ, 0xfc, !UPT ;  /* 0x0200000005097892 */ /* 0x000fc6000f8efc3f */
[----:B------:R-:W-:Y:S02]  /*1200*/  UMOV UR5, 0x40000040 ;  /* 0x4000004000057882 */ /* 0x000fe40000000000 */
[----:B------:R-:W-:Y:S02]  /*1210*/  UMOV UR4, UR8 ;  /* 0x0000000800047c82 */ /* 0x000fe40008000000 */
[----:B------:R-:W-:Y:S02]  /*1220*/  UMOV UR6, UR9 ;  /* 0x0000000900067c82 */ /* 0x000fe40008000000 */
[----:B------:R-:W-:Y:S01]  /*1230*/  HGMMA.64x128x16.F32.BF16 R24, gdesc[UR4].tnspA.tnspB, RZ, !UPT ;  /* 0x61e00000041879f0 */ /* 0x000fe2000c7018ff */
[----:B------:R-:W-:Y:S02]  /*1240*/  UIADD3 UR4, UR8, 0x80, URZ ;  /* 0x0000008008047890 */ /* 0x000fe4000fffe03f */
[----:B------:R-:W-:Y:S01]  /*1250*/  UIADD3 UR6, UR9, 0x80, URZ ;  /* 0x0000008009067890 */ /* 0x000fe2000fffe03f */
[----:B------:R-:W-:Y:S01]  /*1260*/  UMOV UR5, 0x40000040 ;  /* 0x4000004000057882 */ /* 0x000fe20000000000 */
[----:B------:R-:W-:-:S07]  /*1270*/  UMOV UR7, 0x40000040 ;  /* 0x4000004000077882 */ /* 0x000fce0000000000 */
[----:B------:R-:W-:Y:S01]  /*1280*/  HGMMA.64x128x16.F32.BF16 R24, gdesc[UR4].tnspA.tnspB, R24 ;  /* 0x61e00000041879f0 */ /* 0x000fe20008701818 */
        /* <DEDUP_REMOVED lines=9> */
[----:B------:R-:W-:Y:S01]  /*1320*/  HGMMA.64x128x16.F32.BF16 R24, gdesc[UR4].tnspA.tnspB, R24, gsb0 ;  /* 0x61e00000041879f0 */ /* 0x000fe20008001818 */
[----:B------:R-:W-:-:S05]  /*1330*/  UMOV UR4, 0x1 ;  /* 0x0000000100047882 */ /* 0x000fca0000000000 */
.L_x_15:
[----:B0-----:R-:W-:-:S05]  /*1340*/  VIMNMX R10, R7, 0x1, PT ;  /* 0x00000001070a7848 */ /* 0x001fca0003fe0100 */
[----:B------:R-:W-:-:S05]  /*1350*/  IMAD.IADD R7, R7, 0x1, -R10 ;  /* 0x0000000107077824 */ /* 0x000fca00078e0a0a */
[----:B------:R-:W-:-:S13]  /*1360*/  ISETP.GE.AND P0, PT, R7, 0x1, PT ;  /* 0x000000010700780c */ /* 0x000fda0003f06270 */
[----:B------:R-:W-:Y:S05]  /*1370*/  @!P0 BRA `(.L_x_18) ;  /* 0x0000000400188947 */ /* 0x000fea0003800000 */
[----:B------:R-:W0:Y:S01]  /*1380*/  S2UR UR6, SR_CgaCtaId ;  /* 0x00000000000679c3 */ /* 0x000e220000008800 */
[----:B------:R-:W-:Y:S01]  /*1390*/  UMOV UR5, 0x400 ;  /* 0x0000040000057882 */ /* 0x000fe20000000000 */
[----:B------:R-:W-:Y:S01]  /*13a0*/  LOP3.LUT R14, R3, 0x1, RZ, 0xfc, !PT ;  /* 0x00000001030e7812 */ /* 0x000fe200078efcff */
[----:B------:R-:W-:Y:S01]  /*13b0*/  IMAD.MOV.U32 R13, RZ, RZ, RZ ;  /* 0x000000ffff0d7224 */ /* 0x000fe200078e00ff */
[----:B------:R-:W-:Y:S01]  /*13c0*/  UISETP.NE.U32.AND UP0, UPT, UR4, URZ, UPT ;  /* 0x0000003f0400728c */ /* 0x000fe2000bf05070 */
[----:B------:R-:W-:Y:S02]  /*13d0*/  IMAD.MOV.U32 R9, RZ, RZ, R7 ;  /* 0x000000ffff097224 */ /* 0x000fe400078e0007 */
[----:B------:R-:W-:Y:S01]  /*13e0*/  IMAD.MOV.U32 R10, RZ, RZ, RZ ;  /* 0x000000ffff0a7224 */ /* 0x000fe200078e00ff */
[----:B0-----:R-:W-:-:S04]  /*13f0*/  ULEA UR7, UR6, UR5, 0x18 ;  /* 0x0000000506077291 */ /* 0x001fc8000f8ec03f */
[----:B------:R-:W-:-:S04]  /*1400*/  UIADD3 UR5, UR7, 0x12000, URZ ;  /* 0x0001200007057890 */ /* 0x000fc8000fffe03f */
[----:B------:R-:W-:Y:S02]  /*1410*/  USHF.R.U32.HI UR6, URZ, 0x4, UR5 ;  /* 0x000000043f067899 */ /* 0x000fe40008011605 */
[----:B------:R-:W-:Y:S02]  /*1420*/  USHF.R.U32.HI UR5, URZ, 0x4, UR7 ;  /* 0x000000043f057899 */ /* 0x000fe40008011607 */
[----:B------:R-:W-:Y:S02]  /*1430*/  ULOP3.LUT UR6, UR6, 0x3fff, URZ, 0xc0, !UPT ;  /* 0x00003fff06067892 */ /* 0x000fe4000f8ec03f */
[----:B------:R-:W-:Y:S02]  /*1440*/  ULOP3.LUT UR14, UR5, 0x3fff, URZ, 0xc0, !UPT ;  /* 0x00003fff050e7892 */ /* 0x000fe4000f8ec03f */
[----:B------:R-:W-:-:S12]  /*1450*/  ULOP3.LUT UR15, UR6, 0x2000000, URZ, 0xfc, !UPT ;  /* 0x02000000060f7892 */ /* 0x000fd8000f8efc3f */
.L_x_23:
[----:B------:R-:W-:-:S13]  /*1460*/  ISETP.NE.AND P1, PT, R14, 0x3, PT ;  /* 0x000000030e00780c */ /* 0x000fda0003f25270 */
[----:B------:R-:W-:Y:S05]  /*1470*/  @!P1 BRA `(.L_x_19) ;  /* 0x0000000000049947 */ /* 0x000fea0003800000 */
[----:B------:R-:W-:Y:S01]  /*1480*/  BPT.TRAP 0x1 ;  /* 0x000000040000795c */ /* 0x000fe20000300000 */
.L_x_19:
[----:B------:R-:W-:Y:S01]  /*1490*/  SHF.L.U32 R11, R13, 0x1f, RZ ;  /* 0x0000001f0d0b7819 */ /* 0x000fe200000006ff */
[----:B------:R-:W-:-:S12]  /*14a0*/  ULEA UR5, UR4, UR7, 0x3 ;  /* 0x0000000704057291 */ /* 0x000fd8000f8e183f */
.L_x_20:
[----:B0-----:R-:W-:-:S04]  /*14b0*/  IMAD.U32 R12, RZ, RZ, UR5 ;  /* 0x00000005ff0c7e24 */ /* 0x001fc8000f8e00ff */
[----:B------:R0:W1:Y:S03]  /*14c0*/  SYNCS.PHASECHK.TRANS64.TRYWAIT P0, [R12+URZ+0x36000], R11 ;  /* 0x0360000b0c0075a7 */ /* 0x000066000800017f */
[----:B-1----:R-:W-:Y:S05]  /*14d0*/  @!P0 NANOSLEEP.SYNCS 0x989680 ;  /* 0x009896800000895d */ /* 0x002fea0003900000 */
[----:B------:R-:W1:Y:S02]  /*14e0*/  @!P0 SYNCS.PHASECHK.TRANS64 P0, [R12+URZ+0x36000], R11 ;  /* 0x0360000b0c0085a7 */ /* 0x000e64000800007f */
[----:B-1----:R-:W-:Y:S05]  /*14f0*/  @!P0 BRA `(.L_x_20) ;  /* 0xfffffffc00ec8947 */ /* 0x002fea000383ffff */
[----:B------:R-:W-:Y:S01]  /*1500*/  ULEA UR5, UR4, UR14, 0x9 ;  /* 0x0000000e04057291 */ /* 0x000fe2000f8e483f */
[----:B------:R-:W-:Y:S01]  /*1510*/  WARPGROUP.ARRIVE ;  /* 0x00000000000079c5 */ /* 0x000fe20000000000 */
[----:B------:R-:W-:Y:S01]  /*1520*/  ULEA UR6, UR4, UR15, 0xa ;  /* 0x0000000f04067291 */ /* 0x000fe2000f8e503f */
[----:B------:R-:W-:Y:S01]  /*1530*/  UMOV UR9, 0x40000040 ;  /* 0x4000004000097882 */ /* 0x000fe20000000000 */
[----:B------:R-:W-:-:S03]  /*1540*/  UMOV UR11, 0x40000040 ;  /* 0x40000040000b7882 */ /* 0x000fc60000000000 */
[----:B------:R-:W-:Y:S02]  /*1550*/  UMOV UR8, UR5 ;  /* 0x0000000500087c82 */ /* 0x000fe40008000000 */
[----:B------:R-:W-:Y:S02]  /*1560*/  UMOV UR10, UR6 ;  /* 0x00000006000a7c82 */ /* 0x000fe40008000000 */
[----:B------:R-:W-:Y:S01]  /*1570*/  HGMMA.64x128x16.F32.BF16 R24, gdesc[UR8].tnspA.tnspB, R24, UP0 ;  /* 0x61e00000081879f0 */ /* 0x000fe2000bf01818 */
        /* <DEDUP_REMOVED lines=14> */
[----:B------:R-:W-:Y:S03]  /*1660*/  HGMMA.64x128x16.F32.BF16 R24, gdesc[UR8].tnspA.tnspB, R24, gsb0 ;  /* 0x61e00000081879f0 */ /* 0x000fe60008001818 */
[----:B------:R-:W-:Y:S02]  /*1670*/  WARPGROUP.DEPBAR.LE gsb0, 0x1 ;  /* 0x00008000000079c5 */ /* 0x000fe40000010100 */
[----:B------:R-:W-:Y:S05]  /*1680*/  @!P1 BRA `(.L_x_21) ;  /* 0x0000000000049947 */ /* 0x000fea0003800000 */
[----:B------:R-:W-:Y:S01]  /*1690*/  BPT.TRAP 0x1 ;  /* 0x000000040000795c */ /* 0x000fe20000300000 */
.L_x_21:
[----:B------:R-:W-:-:S13]  /*16a0*/  ISETP.NE.AND P0, PT, R5, RZ, PT ;  /* 0x000000ff0500720c */ /* 0x000fda0003f05270 */
[----:B0-----:R-:W-:-:S05]  /*16b0*/  @P0 LEA R11, R10, UR7, 0x3 ;  /* 0x000000070a0b0c11 */ /* 0x001fca000f8e18ff */
[----:B------:R-:W-:-:S05]  /*16c0*/  @P0 VIADD R11, R11, 0x36048 ;  /* 0x000360480b0b0836 */ /* 0x000fca0000000000 */
[----:B------:R-:W-:-:S04]  /*16d0*/  @P0 PRMT R11, R2, 0x654, R11 ;  /* 0x00000654020b0816 */ /* 0x000fc8000000000b */
[----:B------:R0:W-:Y:S01]  /*16e0*/  @P0 SYNCS.ARRIVE.TRANS64.RED.A1T0 RZ, [R11+URZ], RZ ;  /* 0x000000ff0bff09a7 */ /* 0x0001e2000810043f */
[----:B------:R-:W-:-:S13]  /*16f0*/  ISETP.GT.U32.AND P0, PT, R3, 0x1, PT ;  /* 0x000000010300780c */ /* 0x000fda0003f04070 */
[----:B0-----:R-:W-:Y:S05]  /*1700*/  @P0 BRA `(.L_x_22) ;  /* 0x0000000000040947 */ /* 0x001fea0003800000 */
[----:B------:R-:W-:Y:S01]  /*1710*/  BPT.TRAP 0x1 ;  /* 0x000000040000795c */ /* 0x000fe20000300000 */
.L_x_22:
[----:B------:R-:W-:Y:S01]  /*1720*/  UIADD3 UR4, UR4, 0x1, URZ ;  /* 0x0000000104047890 */ /* 0x000fe2000fffe03f */
[C---:B------:R-:W-:Y:S01]  /*1730*/  ISETP.GT.AND P1, PT, R9.reuse, 0x1, PT ;  /* 0x000000010900780c */ /* 0x040fe20003f24270 */
[----:B------:R-:W-:Y:S02]  /*1740*/  VIADD R10, R10, 0x1 ;  /* 0x000000010a0a7836 */ /* 0x000fe40000000000 */
[----:B------:R-:W-:Y:S01]  /*1750*/  UISETP.NE.AND UP0, UPT, UR4, 0x9, UPT ;  /* 0x000000090400788c */ /* 0x000fe2000bf05270 */
[----:B------:R-:W-:Y:S02]  /*1760*/  VIADD R9, R9, 0xffffffff ;  /* 0xffffffff09097836 */ /* 0x000fe40000000000 */
[C---:B------:R-:W-:Y:S01]  /*1770*/  ISETP.NE.AND P0, PT, R10.reuse, 0x9, PT ;  /* 0x000000090a00780c */ /* 0x040fe20003f05270 */
[----:B------:R-:W-:Y:S02]  /*1780*/  USEL UR5, URZ, 0x1, UP0 ;  /* 0x000000013f057887 */ /* 0x000fe40008000000 */
[----:B------:R-:W-:Y:S01]  /*1790*/  USEL UR4, UR4, URZ, UP0 ;  /* 0x0000003f04047287 */ /* 0x000fe20008000000 */
[----:B------:R-:W-:Y:S01]  /*17a0*/  SEL R10, R10, RZ, P0 ;  /* 0x000000ff0a0a7207 */ /* 0x000fe20000000000 */
[----:B------:R-:W-:-:S02]  /*17b0*/  UPLOP3.LUT UP0, UPT, UPT, UPT, UPT, 0x80, 0x0 ;  /* 0x000000000000789c */ /* 0x000fc40003f0f070 */
[----:B------:R-:W-:Y:S01]  /*17c0*/  LOP3.LUT R13, R13, UR5, RZ, 0x3c, !PT ;  /* 0x000000050d0d7c12 */ /* 0x000fe2000f8e3cff */
[----:B------:R-:W-:Y:S08]  /*17d0*/  @P1 BRA `(.L_x_23) ;  /* 0xfffffffc00201947 */ /* 0x000ff0000383ffff */
.L_x_18:
[----:B------:R-:W0:Y:S01]  /*17e0*/  LDC R9, c[0x0][0x290] ;  /* 0x0000a400ff097b82 */ /* 0x000e220000000800 */
[----:B------:R-:W-:Y:S02]  /*17f0*/  WARPGROUP.DEPBAR.LE gsb0, 0x0 ;  /* 0x00008000000079c5 */ /* 0x000fe40000010000 */
[----:B0-----:R-:W-:-:S13]  /*1800*/  ISETP.GE.AND P0, PT, R9, 0x1, PT ;  /* 0x000000010900780c */ /* 0x001fda0003f06270 */
[----:B------:R-:W-:Y:S05]  /*1810*/  @!P0 BRA `(.L_x_24) ;  /* 0x0000000000548947 */ /* 0x000fea0003800000 */
[----:B------:R-:W-:-:S04]  /*1820*/  LOP3.LUT R9, R3, 0x1, RZ, 0xfc, !PT ;  /* 0x0000000103097812 */ /* 0x000fc800078efcff */
[----:B------:R-:W-:-:S13]  /*1830*/  ISETP.NE.AND P0, PT, R9, 0x3, PT ;  /* 0x000000030900780c */ /* 0x000fda0003f05270 */
[----:B------:R-:W-:Y:S05]  /*1840*/  @!P0 BRA `(.L_x_25) ;  /* 0x0000000000048947 */ /* 0x000fea0003800000 */
[----:B------:R-:W-:Y:S01]  /*1850*/  BPT.TRAP 0x1 ;  /* 0x000000040000795c */ /* 0x000fe20000300000 */
.L_x_25:
[----:B------:R-:W-:Y:S01]  /*1860*/  ISETP.NE.AND P0, PT, R5, RZ, PT ;  /* 0x000000ff0500720c */ /* 0x000fe20003f05270 */
[----:B------:R-:W-:Y:S01]  /*1870*/  BSSY B0, `(.L_x_26) ;  /* 0x000000d000007945 */ /* 0x000fe20003800000 */
[----:B------:R-:W-:-:S11]  /*1880*/  ISETP.GT.U32.AND P1, PT, R3, 0x1, PT ;  /* 0x000000010300780c */ /* 0x000fd60003f24070 */
[----:B------:R-:W-:Y:S05]  /*1890*/  @!P0 BRA `(.L_x_27) ;  /* 0x0000000000288947 */ /* 0x000fea0003800000 */
[----:B------:R-:W0:Y:S01]  /*18a0*/  S2R R12, SR_CgaCtaId ;  /* 0x00000000000c7919 */ /* 0x000e220000008800 */
[----:B------:R-:W-:Y:S01]  /*18b0*/  IMAD.WIDE.U32 R10, R7, 0x38e38e39, RZ ;  /* 0x38e38e39070a7825 */ /* 0x000fe200078e00ff */
[----:B------:R-:W-:-:S04]  /*18c0*/  MOV R3, 0x400 ;  /* 0x0000040000037802 */ /* 0x000fc80000000f00 */
[----:B------:R-:W-:-:S05]  /*18d0*/  SHF.R.U32.HI R10, RZ, 0x1, R11 ;  /* 0x00000001ff0a7819 */ /* 0x000fca000001160b */
[----:B------:R-:W-:Y:S01]  /*18e0*/  IMAD R7, R10, -0x9, R7 ;  /* 0xfffffff70a077824 */ /* 0x000fe200078e0207 */
[----:B0-----:R-:W-:-:S05]  /*18f0*/  LEA R12, R12, R3, 0x18 ;  /* 0x000000030c0c7211 */ /* 0x001fca00078ec0ff */
[----:B------:R-:W-:-:S04]  /*1900*/  IMAD R7, R7, 0x8, R12 ;  /* 0x0000000807077824 */ /* 0x000fc800078e020c */
[----:B------:R-:W-:-:S05]  /*1910*/  VIADD R7, R7, 0x36048 ;  /* 0x0003604807077836 */ /* 0x000fca0000000000 */
[----:B------:R-:W-:-:S04]  /*1920*/  PRMT R7, R2, 0x654, R7 ;  /* 0x0000065402077816 */ /* 0x000fc80000000007 */
[----:B------:R0:W-:Y:S03]  /*1930*/  SYNCS.ARRIVE.TRANS64.RED.A1T0 RZ, [R7+URZ], RZ ;  /* 0x000000ff07ff79a7 */ /* 0x0001e6000810043f */
.L_x_27:
[----:B------:R-:W-:Y:S05]  /*1940*/  BSYNC B0 ;  /* 0x0000000000007941 */ /* 0x000fea0003800000 */
.L_x_26:
[----:B------:R-:W-:Y:S05]  /*1950*/  @P1 BRA `(.L_x_24) ;  /* 0x0000000000041947 */ /* 0x000fea0003800000 */
[----:B------:R-:W-:Y:S01]  /*1960*/  BPT.TRAP 0x1 ;  /* 0x000000040000795c */ /* 0x000fe20000300000 */
.L_x_24:
[----:B------:R-:W1:Y:S01]  /*1970*/  S2R R2, SR_TID.X ;  /* 0x0000000000027919 */ /* 0x000e620000002100 */
[----:B------:R-:W4:Y:S01]  /*1980*/  LDC.64 R10, c[0x0][0x280] ;  /* 0x0000a000ff0a7b82 */ /* 0x000f220000000a00 */
[----:B------:R-:W-:Y:S01]  /*1990*/  SHF.R.S32.HI R88, RZ, 0x1f, R8 ;  /* 0x0000001fff587819 */ /* 0x000fe20000011408 */
[----:B------:R-:W0:Y:S06]  /*19a0*/  S2R R13, SR_CTAID.X ;  /* 0x00000000000d7919 */ /* 0x000e2c0000002500 */
[----:B------:R-:W2:Y:S01]  /*19b0*/  LDC.64 R16, c[0x0][0x5d0] ;  /* 0x00017400ff107b82 */ /* 0x000ea20000000a00 */
[----:B-1----:R-:W-:-:S04]  /*19c0*/  SHF.R.S32.HI R3, RZ, 0x1f, R2 ;  /* 0x0000001fff037819 */ /* 0x002fc80000011402 */
[----:B------:R-:W-:Y:S01]  /*19d0*/  LEA.HI R3, R3, R2, RZ, 0x7 ;  /* 0x0000000203037211 */ /* 0x000fe200078f38ff */
[----:B0-----:R-:W-:-:S03]  /*19e0*/  IMAD.SHL.U32 R14, R13, 0x40, RZ ;  /* 0x000000400d0e7824 */ /* 0x001fc600078e00ff */
[----:B------:R-:W-:-:S05]  /*19f0*/  LOP3.LUT R3, R3, 0xffffff80, RZ, 0xc0, !PT ;  /* 0xffffff8003037812 */ /* 0x000fca00078ec0ff */
[----:B------:R-:W-:-:S05]  /*1a00*/  IMAD.IADD R5, R2, 0x1, -R3 ;  /* 0x0000000102057824 */ /* 0x000fca00078e0a03 */
[----:B------:R-:W-:-:S04]  /*1a10*/  SHF.R.S32.HI R12, RZ, 0x1f, R5 ;  /* 0x0000001fff0c7819 */ /* 0x000fc80000011405 */
[----:B------:R-:W-:-:S04]  /*1a20*/  LEA.HI R2, R12, R5, RZ, 0x2 ;  /* 0x000000050c027211 */ /* 0x000fc800078f10ff */
[--C-:B------:R-:W-:Y:S02]  /*1a30*/  SHF.R.S32.HI R18, RZ, 0x2, R2.reuse ;  /* 0x00000002ff127819 */ /* 0x100fe40000011402 */
[----:B------:R-:W-:Y:S02]  /*1a40*/  SHF.R.S32.HI R3, RZ, 0x1f, R2 ;  /* 0x0000001fff037819 */ /* 0x000fe40000011402 */
[----:B------:R-:W-:Y:S02]  /*1a50*/  LOP3.LUT R2, R2, 0xfffffffc, RZ, 0xc0, !PT ;  /* 0xfffffffc02027812 */ /* 0x000fe400078ec0ff */
[----:B------:R-:W-:-:S04]  /*1a60*/  LEA.HI R3, R3, R18, RZ, 0x3 ;  /* 0x0000001203037211 */ /* 0x000fc800078f18ff */
[----:B------:R-:W-:-:S05]  /*1a70*/  LOP3.LUT R3, R3, 0xfffffff8, RZ, 0xc0, !PT ;  /* 0xfffffff803037812 */ /* 0x000fca00078ec0ff */
[----:B------:R-:W-:Y:S01]  /*1a80*/  IMAD.IADD R18, R18, 0x1, -R3 ;  /* 0x0000000112127824 */ /* 0x000fe200078e0a03 */
[----:B------:R-:W-:Y:S01]  /*1a90*/  LEA.HI R3, R12, R5, RZ, 0x5 ;  /* 0x000000050c037211 */ /* 0x000fe200078f28ff */
[----:B------:R-:W-:Y:S02]  /*1aa0*/  IMAD.IADD R12, R5, 0x1, -R2 ;  /* 0x00000001050c7824 */ /* 0x000fe400078e0a02 */
[----:B------:R-:W-:Y:S01]  /*1ab0*/  IMAD.SHL.U32 R5, R6, 0x80, RZ ;  /* 0x0000008006057824 */ /* 0x000fe200078e00ff */
[----:B------:R-:W-:Y:S01]  /*1ac0*/  SHF.R.S32.HI R19, RZ, 0x1f, R18 ;  /* 0x0000001fff137819 */ /* 0x000fe20000011412 */
[----:B------:R-:W-:Y:S01]  /*1ad0*/  IMAD.SHL.U32 R2, R12, 0x2, RZ ;  /* 0x000000020c027824 */ /* 0x000fe200078e00ff */
[----:B------:R-:W-:Y:S02]  /*1ae0*/  SHF.R.S32.HI R9, RZ, 0x5, R3 ;  /* 0x00000005ff097819 */ /* 0x000fe40000011403 */
[----:B----4-:R-:W-:Y:S02]  /*1af0*/  ISETP.GE.AND P0, PT, R5, R11, PT ;  /* 0x0000000b0500720c */ /* 0x010fe40003f06270 */
[----:B------:R-:W-:Y:S01]  /*1b00*/  SHF.R.S32.HI R3, RZ, 0x1f, R2 ;  /* 0x0000001fff037819 */ /* 0x000fe20000011402 */
[----:B------:R-:W-:Y:S01]  /*1b10*/  IMAD.WIDE R6, R9, 0x10, R18 ;  /* 0x0000001009067825 */ /* 0x000fe200078e0212 */
[----:B------:R-:W-:-:S03]  /*1b20*/  ISETP.GE.OR P0, PT, R14, R10, P0 ;  /* 0x0000000a0e00720c */ /* 0x000fc60000706670 */
[----:B------:R-:W-:Y:S01]  /*1b30*/  IMAD.WIDE R6, R13, 0x40, R6 ;  /* 0x000000400d067825 */ /* 0x000fe200078e0206 */
[----:B------:R-:W-:-:S03]  /*1b40*/  SHF.R.S32.HI R13, RZ, 0x1f, R5 ;  /* 0x0000001fff0d7819 */ /* 0x000fc60000011405 */
[-C--:B--2---:R-:W-:Y:S02]  /*1b50*/  IMAD R22, R7, R16.reuse, RZ ;  /* 0x0000001007167224 */ /* 0x084fe400078e02ff */
[----:B------:R-:W-:-:S04]  /*1b60*/  IMAD.WIDE.U32 R20, R6, R16, R2 ;  /* 0x0000001006147225 */ /* 0x000fc800078e0002 */
[----:B------:R-:W-:Y:S05]  /*1b70*/  @P0 EXIT ;  /* 0x000000000000094d */ /* 0x000fea0003800000 */
[----:B------:R-:W-:Y:S01]  /*1b80*/  ULDC.64 UR6, c[0x0][0x288] ;  /* 0x0000a20000067ab9 */ /* 0x000fe20000000a00 */
[----:B------:R-:W-:Y:S01]  /*1b90*/  IMAD R22, R6, R17, R22 ;  /* 0x0000001106167224 */ /* 0x000fe200078e0216 */
[----:B------:R-:W-:Y:S01]  /*1ba0*/  ISETP.GE.AND P0, PT, R15, UR6, PT ;  /* 0x000000060f007c0c */ /* 0x000fe2000bf06270 */
[----:B------:R-:W-:Y:S01]  /*1bb0*/  ULDC.64 UR4, c[0x0][0x5e0] ;  /* 0x0001780000047ab9 */ /* 0x000fe20000000a00 */
[----:B------:R-:W-:Y:S01]  /*1bc0*/  IADD3 R20, P1, R5, R20, RZ ;  /* 0x0000001405147210 */ /* 0x000fe20007f3e0ff */
[----:B------:R-:W-:Y:S01]  /*1bd0*/  IMAD R23, R88, UR4, RZ ;  /* 0x0000000458177c24 */ /* 0x000fe2000f8e02ff */
[----:B------:R-:W-:Y:S01]  /*1be0*/  ISETP.GE.OR P0, PT, R8, UR7, P0 ;  /* 0x0000000708007c0c */ /* 0x000fe20008706670 */
[----:B------:R-:W-:Y:S01]  /*1bf0*/  IMAD R12, R12, -0x2, R11 ;  /* 0xfffffffe0c0c7824 */ /* 0x000fe200078e020b */
[----:B------:R-:W-:Y:S01]  /*1c00*/  IADD3.X R21, R13, R21, R22, P1, !PT ;  /* 0x000000150d157210 */ /* 0x000fe20000ffe416 */
[----:B------:R-:W-:Y:S01]  /*1c10*/  IMAD R89, R8, UR5, R23 ;  /* 0x0000000508597c24 */ /* 0x000fe2000f8e0217 */
[----:B------:R-:W-:Y:S01]  /*1c20*/  SHF.R.S32.HI R22, RZ, 0x1f, R15 ;  /* 0x0000001fff167819 */ /* 0x000fe2000001140f */
[----:B------:R-:W-:-:S02]  /*1c30*/  IMAD R23, R9, -0x10, -R14 ;  /* 0xfffffff009177824 */ /* 0x000fc400078e0a0e */
[----:B------:R-:W-:Y:S01]  /*1c40*/  IMAD.WIDE.U32 R20, R8, UR4, R20 ;  /* 0x0000000408147c25 */ /* 0x000fe2000f8e0014 */
[----:B------:R-:W-:-:S03]  /*1c50*/  ULDC.64 UR4, c[0x0][0x5d8] ;  /* 0x0001760000047ab9 */ /* 0x000fc60000000a00 */
[----:B------:R-:W-:Y:S02]  /*1c60*/  IMAD R14, R22, UR4, RZ ;  /* 0x00000004160e7c24 */ /* 0x000fe4000f8e02ff */
[----:B------:R-:W-:Y:S01]  /*1c70*/  IMAD.IADD R11, R21, 0x1, R89 ;  /* 0x00000001150b7824 */ /* 0x000fe200078e0259 */
[----:B------:R-:W-:Y:S06]  /*1c80*/  @P0 EXIT ;  /* 0x000000000000094d */ /* 0x000fec0003800000 */
[----:B------:R-:W-:Y:S01]  /*1c90*/  IMAD.IADD R9, R12, 0x1, -R5 ;  /* 0x000000010c097824 */ /* 0x000fe200078e0a05 */
[----:B------:R-:W-:Y:S01]  /*1ca0*/  IADD3 R12, R23, R10, -R18 ;  /* 0x0000000a170c7210 */ /* 0x000fe20007ffe812 */
[----:B------:R-:W-:Y:S01]  /*1cb0*/  IMAD.MOV.U32 R10, RZ, RZ, R20 ;  /* 0x000000ffff0a7224 */ /* 0x000fe200078e0014 */
[----:B---3-5:R-:W-:Y:S01]  /*1cc0*/  FSETP.NEU.AND P1, PT, R4, RZ, PT ;  /* 0x000000ff0400720b */ /* 0x028fe20003f2d000 */
[----:B------:R-:W-:Y:S01]  /*1cd0*/  IMAD R21, R15, UR5, R14 ;  /* 0x000000050f157c24 */ /* 0x000fe2000f8e020e */
[----:B------:R-:W-:Y:S01]  /*1ce0*/  ISETP.GT.AND P0, PT, R9, RZ, PT ;  /* 0x000000ff0900720c */ /* 0x000fe20003f04270 */
[----:B------:R-:W-:Y:S01]  /*1cf0*/  IMAD.WIDE.U32 R10, R15, UR4, R10 ;  /* 0x000000040f0a7c25 */ /* 0x000fe2000f8e000a */
[----:B------:R-:W-:Y:S01]  /*1d00*/  ULDC.64 UR4, c[0x0][0x5b8] ;  /* 0x00016e0000047ab9 */ /* 0x000fe20000000a00 */
[----:B------:R-:W-:Y:S02]  /*1d10*/  SHF.L.U64.HI R18, R16, 0x3, R17 ;  /* 0x0000000310127819 */ /* 0x000fe40000010211 */
[----:B------:R-:W-:Y:S01]  /*1d20*/  IMAD R14, R22, UR4, RZ ;  /* 0x00000004160e7c24 */ /* 0x000fe2000f8e02ff */
[----:B------:R-:W-:Y:S01]  /*1d30*/  ISETP.GT.AND P2, PT, R12, RZ, P0 ;  /* 0x000000ff0c00720c */ /* 0x000fe20000744270 */
[----:B------:R-:W-:-:S02]  /*1d40*/  IMAD.SHL.U32 R19, R16, 0x8, RZ ;  /* 0x0000000810137824 */ /* 0x000fc400078e00ff */
[----:B------:R-:W-:Y:S02]  /*1d50*/  IMAD R91, R15, UR5, R14 ;  /* 0x000000050f5b7c24 */ /* 0x000fe4000f8e020e */
[----:B------:R-:W-:Y:S01]  /*1d60*/  IMAD.IADD R17, R11, 0x1, R21 ;  /* 0x000000010b117824 */ /* 0x000fe200078e0215 */
[----:B------:R-:W-:Y:S07]  /*1d70*/  @!P1 BRA `(.L_x_28) ;  /* 0x0000003000249947 */ /* 0x000fee0003800000 */
[----:B------:R-:W-:Y:S01]  /*1d80*/  IADD3 R20, P1, R5, R2, RZ ;  /* 0x0000000205147210 */ /* 0x000fe20007f3e0ff */
[----:B------:R-:W-:Y:S01]  /*1d90*/  ULDC.64 UR6, c[0x0][0x5c0] ;  /* 0x0001700000067ab9 */ /* 0x000fe20000000a00 */
[----:B------:R-:W-:Y:S01]  /*1da0*/  ULDC.64 UR8, c[0x0][0x5b0] ;  /* 0x00016c0000087ab9 */ /* 0x000fe20000000a00 */
[----:B------:R-:W-:Y:S01]  /*1db0*/  IMAD R11, R88, UR6, RZ ;  /* 0x00000006580b7c24 */ /* 0x000fe2000f8e02ff */
[----:B------:R-:W-:Y:S01]  /*1dc0*/  ULDC.64 UR10, c[0x0][0x5a8] ;  /* 0x00016a00000a7ab9 */ /* 0x000fe20000000a00 */
[----:B------:R-:W-:Y:S02]  /*1dd0*/  IMAD.X R21, R13, 0x1, R3, P1 ;  /* 0x000000010d157824 */ /* 0x000fe400008e0603 */
[C---:B------:R-:W-:Y:S02]  /*1de0*/  IMAD R11, R8.reuse, UR7, R11 ;  /* 0x00000007080b7c24 */ /* 0x040fe4000f8e020b */
[----:B------:R-:W-:-:S04]  /*1df0*/  IMAD.WIDE.U32 R20, R8, UR6, R20 ;  /* 0x0000000608147c25 */ /* 0x000fc8000f8e0014 */
[----:B------:R-:W-:Y:S02]  /*1e00*/  IMAD.IADD R21, R21, 0x1, R11 ;  /* 0x0000000115157824 */ /* 0x000fe400078e020b */
[----:B------:R-:W-:Y:S02]  /*1e10*/  IMAD R89, R7, UR8, RZ ;  /* 0x0000000807597c24 */ /* 0x000fe4000f8e02ff */
[----:B------:R-:W-:-:S04]  /*1e20*/  IMAD.WIDE.U32 R20, R15, UR4, R20 ;  /* 0x000000040f147c25 */ /* 0x000fc8000f8e0014 */
[----:B------:R-:W-:Y:S02]  /*1e30*/  IMAD.IADD R23, R91, 0x1, R21 ;  /* 0x000000015b177824 */ /* 0x000fe400078e0215 */
[----:B------:R-:W-:Y:S02]  /*1e40*/  IMAD.MOV.U32 R22, RZ, RZ, R20 ;  /* 0x000000ffff167224 */ /* 0x000fe400078e0014 */
[C---:B------:R-:W-:Y:S02]  /*1e50*/  IMAD R97, R6.reuse, UR9, R89 ;  /* 0x0000000906617c24 */ /* 0x040fe4000f8e0259 */
[----:B------:R-:W-:-:S04]  /*1e60*/  IMAD.WIDE.U32 R88, R6, UR8, R22 ;  /* 0x0000000806587c25 */ /* 0x000fc8000f8e0016 */
[----:B------:R-:W-:Y:S01]  /*1e70*/  IMAD.IADD R89, R89, 0x1, R97 ;  /* 0x0000000159597824 */ /* 0x000fe200078e0261 */
[----:B------:R-:W-:-:S04]  /*1e80*/  LEA R92, P1, R88, UR10, 0x1 ;  /* 0x0000000a585c7c11 */ /* 0x000fc8000f8208ff */
[----:B------:R-:W-:-:S05]  /*1e90*/  LEA.HI.X R93, R88, UR11, R89, 0x1, P1 ;  /* 0x0000000b585d7c11 */ /* 0x000fca00088f0c59 */
[----:B------:R0:W2:Y:S01]  /*1ea0*/  @P2 LDG.E.LTC128B.U16 R94, desc[UR12][R92.64] ;  /* 0x0000000c5c5e2981 */ /* 0x0000a2000c1e1520 */
[----:B------:R-:W-:Y:S01]  /*1eb0*/  IMAD.WIDE.U32 R88, R15, UR4, RZ ;  /* 0x000000040f587c25 */ /* 0x000fe2000f8e00ff */
[----:B------:R-:W-:Y:S01]  /*1ec0*/  ULDC.64 UR4, c[0x0][0x5c8] ;  /* 0x0001720000047ab9 */ /* 0x000fe20000000a00 */
[----:B------:R-:W-:Y:S01]  /*1ed0*/  ISETP.GT.AND P1, PT, R9, 0x1, PT ;  /* 0x000000010900780c */ /* 0x000fe20003f24270 */
[----:B------:R-:W-:Y:S01]  /*1ee0*/  BSSY B0, `(.L_x_29) ;  /* 0x0000015000007945 */ /* 0x000fe20003800000 */
[----:B------:R-:W-:Y:S02]  /*1ef0*/  IMAD.IADD R91, R89, 0x1, R91 ;  /* 0x00000001595b7824 */ /* 0x000fe400078e025b */
[----:B------:R-:W-:-:S04]  /*1f00*/  IMAD.MOV.U32 R90, RZ, RZ, R88 ;  /* 0x000000ffff5a7224 */ /* 0x000fc800078e0058 */
[----:B------:R-:W-:-:S04]  /*1f10*/  IMAD.WIDE.U32 R14, R6, UR8, R90 ;  /* 0x00000008060e7c25 */ /* 0x000fc8000f8e005a */
[----:B------:R-:W-:Y:S02]  /*1f20*/  IMAD.IADD R15, R97, 0x1, R15 ;  /* 0x00000001610f7824 */ /* 0x000fe400078e020f */
[----:B------:R-:W-:-:S04]  /*1f30*/  IMAD.WIDE.U32 R14, R8, UR6, R14 ;  /* 0x00000006080e7c25 */ /* 0x000fc8000f8e000e */
[----:B------:R-:W-:Y:S01]  /*1f40*/  IMAD.IADD R15, R11, 0x1, R15 ;  /* 0x000000010b0f7824 */ /* 0x000fe200078e020f */
[----:B0-----:R-:W-:Y:S02]  /*1f50*/  IADD3 R92, P4, P5, R5, R14, R2 ;  /* 0x0000000e055c7210 */ /* 0x001fe40007d9e002 */
[C---:B------:R-:W-:Y:S02]  /*1f60*/  LEA R14, P3, R10.reuse, UR4, 0x1 ;  /* 0x000000040a0e7c11 */ /* 0x040fe4000f8608ff */
[----:B------:R-:W-:Y:S02]  /*1f70*/  IADD3.X R93, R13, R15, R3, P4, P5 ;  /* 0x0000000f0d5d7210 */ /* 0x000fe400027ea403 */
[----:B------:R-:W-:Y:S02]  /*1f80*/  LEA.HI.X R15, R10, UR5, R17, 0x1, P3 ;  /* 0x000000050a0f7c11 */ /* 0x000fe400098f0c11 */
[----:B------:R-:W-:Y:S02]  /*1f90*/  ISETP.GT.AND P3, PT, R12, RZ, P1 ;  /* 0x000000ff0c00720c */ /* 0x000fe40000f64270 */
[----:B------:R-:W-:-:S04]  /*1fa0*/  LEA R16, P4, R92, UR10, 0x1 ;  /* 0x0000000a5c107c11 */ /* 0x000fc8000f8808ff */
[----:B------:R-:W-:Y:S01]  /*1fb0*/  LEA.HI.X R17, R92, UR11, R93, 0x1, P4 ;  /* 0x0000000b5c117c11 */ /* 0x000fe2000a0f0c5d */
[----:B--2---:R-:W-:-:S04]  /*1fc0*/  IMAD.U32 R95, R94, 0x10000, RZ ;  /* 0x000100005e5f7824 */ /* 0x004fc800078e00ff */
[----:B------:R-:W-:-:S04]  /*1fd0*/  FMUL R95, R95, R4 ;  /* 0x000000045f5f7220 */ /* 0x000fc80000400000 */
[----:B------:R-:W-:-:S05]  /*1fe0*/  FFMA R95, R24, R0, R95 ;  /* 0x00000000185f7223 */ /* 0x000fca000000005f */
[----:B------:R-:W-:-:S05]  /*1ff0*/  F2FP.BF16.F32.PACK_AB R95, RZ, R95 ;  /* 0x0000005fff5f723e */ /* 0x000fca00000010ff */
[----:B------:R0:W-:Y:S01]  /*2000*/  @P2 STG.E.U16 desc[UR12][R14.64], R95 ;  /* 0x0000005f0e002986 */ /* 0x0001e2000c10150c */
[----:B------:R-:W-:Y:S05]  /*2010*/  @!P3 BRA `(.L_x_30) ;  /* 0x000000000004b947 */ /* 0x000fea0003800000 */
[----:B------:R1:W5:Y:S02]  /*2020*/  LDG.E.LTC128B.U16 R94, desc[UR12][R16.64+0x2] ;  /* 0x0000020c105e7981 */ /* 0x000364000c1e1520 */
.L_x_30:
[----:B------:R-:W-:Y:S05]  /*2030*/  BSYNC B0 ;  /* 0x0000000000007941 */ /* 0x000fea0003800000 */
.L_x_29:
[----:B------:R-:W-:Y:S01]  /*2040*/  USHF.L.U32 UR5, UR8, 0x3, URZ ;  /* 0x0000000308057899 */ /* 0x000fe2000800063f */
[----:B-----5:R-:W-:Y:S01]  /*2050*/  IMAD.U32 R7, R94, 0x10000, RZ ;  /* 0x000100005e077824 */ /* 0x020fe200078e00ff */
[----:B------:R-:W-:Y:S01]  /*2060*/  USHF.L.U64.HI UR4, UR8, 0x3, UR9 ;  /* 0x0000000308047899 */ /* 0x000fe20008010209 */
[----:B------:R-:W-:Y:S02]  /*2070*/  ISETP.GT.AND P0, PT, R12, 0x8, P0 ;  /* 0x000000080c00780c */ /* 0x000fe40000704270 */
[----:B------:R-:W-:Y:S01]  /*2080*/  FMUL R10, R7, R4 ;  /* 0x00000004070a7220 */ /* 0x000fe20000400000 */
[----:B------:R-:W-:Y:S02]  /*2090*/  IMAD.U32 R92, RZ, RZ, UR5 ;  /* 0x00000005ff5c7e24 */ /* 0x000fe4000f8e00ff */
[----:B------:R-:W-:Y:S02]  /*20a0*/  IMAD.U32 R93, RZ, RZ, UR4 ;  /* 0x00000004ff5d7e24 */ /* 0x000fe4000f8e00ff */
[----:B------:R-:W-:Y:S01]  /*20b0*/  FFMA R10, R25, R0, R10 ;  /* 0x00000000190a7223 */ /* 0x000fe2000000000a */
[----:B------:R-:W-:-:S04]  /*20c0*/  IMAD.WIDE.U32 R6, R6, UR8, R92 ;  /* 0x0000000806067c25 */ /* 0x000fc8000f8e005c */
[----:B------:R-:W-:Y:S01]  /*20d0*/  F2FP.BF16.F32.PACK_AB R10, RZ, R10 ;  /* 0x0000000aff0a723e */ /* 0x000fe200000010ff */
[----:B------:R-:W-:Y:S01]  /*20e0*/  IMAD.IADD R7, R97, 0x1, R7 ;  /* 0x0000000161077824 */ /* 0x000fe200078e0207 */
[----:B------:R-:W-:-:S03]  /*20f0*/  IADD3 R21, P2, R20, R6, RZ ;  /* 0x0000000614157210 */ /* 0x000fc60007f5e0ff */
[----:B------:R2:W-:Y:S02]  /*2100*/  @P3 STG.E.U16 desc[UR12][R14.64+0x2], R10 ;  /* 0x0000020a0e003986 */ /* 0x0005e4000c10150c */
[----:B------:R-:W-:Y:S01]  /*2110*/  IMAD.X R22, R7, 0x1, R23, P2 ;  /* 0x0000000107167824 */ /* 0x000fe200010e0617 */
[----:B------:R-:W-:-:S04]  /*2120*/  LEA R20, P2, R21, UR10, 0x1 ;  /* 0x0000000a15147c11 */ /* 0x000fc8000f8408ff */
[----:B------:R-:W-:-:S05]  /*2130*/  LEA.HI.X R21, R21, UR11, R22, 0x1, P2 ;  /* 0x0000000b15157c11 */ /* 0x000fca00090f0c16 */
[----:B------:R-:W3:Y:S01]  /*2140*/  @P0 LDG.E.LTC128B.U16 R94, desc[UR12][R20.64] ;  /* 0x0000000c145e0981 */ /* 0x000ee2000c1e1520 */
[----:B------:R-:W-:Y:S01]  /*2150*/  IADD3 R6, P2, R88, R6, RZ ;  /* 0x0000000658067210 */ /* 0x000fe20007f5e0ff */
[----:B------:R-:W-:Y:S01]  /*2160*/  BSSY B0, `(.L_x_31) ;  /* 0x0000013000007945 */ /* 0x000fe20003800000 */
[----:B------:R-:W-:-:S03]  /*2170*/  ISETP.GT.AND P1, PT, R12, 0x8, P1 ;  /* 0x000000080c00780c */ /* 0x000fc60000f24270 */
[----:B------:R-:W-:Y:S02]  /*2180*/  IMAD.X R7, R7, 0x1, R91, P2 ;  /* 0x0000000107077824 */ /* 0x000fe400010e065b */
[----:B------:R-:W-:-:S03]  /*2190*/  IMAD.WIDE.U32 R6, R8, UR6, R6 ;  /* 0x0000000608067c25 */ /* 0x000fc6000f8e0006 */
[----:B------:R-:W-:Y:S01]  /*21a0*/  IADD3 R5, P2, P3, R5, R6, R2 ;  /* 0x0000000605057210 */ /* 0x000fe20007b5e002 */
[----:B------:R-:W-:Y:S01]  /*21b0*/  IMAD.IADD R2, R11, 0x1, R7 ;  /* 0x000000010b027824 */ /* 0x000fe200078e0207 */
[----:B------:R-:W-:-:S04]  /*21c0*/  SHF.L.U64.HI R7, R19, 0x1, R18 ;  /* 0x0000000113077819 */ /* 0x000fc80000010212 */
[----:B------:R-:W-:Y:S02]  /*21d0*/  IADD3.X R8, R13, R2, R3, P2, P3 ;  /* 0x000000020d087210 */ /* 0x000fe400017e6403 */
[----:B------:R-:W-:Y:S02]  /*21e0*/  LEA R6, P2, R19, R14, 0x1 ;  /* 0x0000000e13067211 */ /* 0x000fe400078408ff */
[----:B------:R-:W-:-:S03]  /*21f0*/  LEA R2, P3, R5, UR10, 0x1 ;  /* 0x0000000a05027c11 */ /* 0x000fc6000f8608ff */
[----:B------:R-:W-:Y:S01]  /*2200*/  IMAD.X R7, R7, 0x1, R15, P2 ;  /* 0x0000000107077824 */ /* 0x000fe200010e060f */
[----:B------:R-:W-:Y:S01]  /*2210*/  LEA.HI.X R3, R5, UR11, R8, 0x1, P3 ;  /* 0x0000000b05037c11 */ /* 0x000fe200098f0c08 */
[----:B---3--:R-:W-:-:S04]  /*2220*/  IMAD.U32 R23, R94, 0x10000, RZ ;  /* 0x000100005e177824 */ /* 0x008fc800078e00ff */
[----:B------:R-:W-:-:S04]  /*2230*/  FMUL R23, R23, R4 ;  /* 0x0000000417177220 */ /* 0x000fc80000400000 */
[----:B------:R-:W-:-:S05]  /*2240*/  FFMA R23, R26, R0, R23 ;  /* 0x000000001a177223 */ /* 0x000fca0000000017 */
[----:B------:R-:W-:-:S05]  /*2250*/  F2FP.BF16.F32.PACK_AB R23, RZ, R23 ;  /* 0x00000017ff17723e */ /* 0x000fca00000010ff */
[----:B------:R2:W-:Y:S01]  /*2260*/  @P0 STG.E.U16 desc[UR12][R6.64], R23 ;  /* 0x0000001706000986 */ /* 0x0005e2000c10150c */
[----:B------:R-:W-:Y:S05]  /*2270*/  @!P1 BRA `(.L_x_32) ;  /* 0x0000000000049947 */ /* 0x000fea0003800000 */
[----:B------:R3:W5:Y:S02]  /*2280*/  LDG.E.LTC128B.U16 R94, desc[UR12][R2.64+0x2] ;  /* 0x0000020c025e7981 */ /* 0x000764000c1e1520 */
.L_x_32:
[----:B------:R-:W-:Y:S05]  /*2290*/  BSYNC B0 ;  /* 0x0000000000007941 */ /* 0x000fea0003800000 */
.L_x_31:
[----:B-----5:R-:W-:Y:S01]  /*22a0*/  IMAD.U32 R5, R94, 0x10000, RZ ;  /* 0x000100005e057824 */ /* 0x020fe200078e00ff */
[----:B------:R-:W-:Y:S01]  /*22b0*/  ISETP.GT.AND P0, PT, R9, 0x8, PT ;  /* 0x000000080900780c */ /* 0x000fe20003f04270 */
[----:B------:R-:W-:Y:S02]  /*22c0*/  BSSY B0, `(.L_x_33) ;  /* 0x0000008000007945 */ /* 0x000fe40003800000 */
[----:B------:R-:W-:Y:S01]  /*22d0*/  FMUL R8, R5, R4 ;  /* 0x0000000405087220 */ /* 0x000fe20000400000 */
[----:B------:R-:W-:-:S03]  /*22e0*/  ISETP.GT.AND P2, PT, R12, RZ, P0 ;  /* 0x000000ff0c00720c */ /* 0x000fc60000744270 */
[----:B------:R-:W-:-:S05]  /*22f0*/  FFMA R8, R27, R0, R8 ;  /* 0x000000001b087223 */ /* 0x000fca0000000008 */
[----:B------:R-:W-:-:S05]  /*2300*/  F2FP.BF16.F32.PACK_AB R8, RZ, R8 ;  /* 0x00000008ff08723e */ /* 0x000fca00000010ff */
[----:B------:R4:W-:Y:S01]  /*2310*/  @P1 STG.E.U16 desc[UR12][R6.64+0x2], R8 ;  /* 0x0000020806001986 */ /* 0x0009e2000c10150c */
[----:B------:R-:W-:Y:S05]  /*2320*/  @!P2 BRA `(.L_x_34) ;  /* 0x000000000004a947 */ /* 0x000fea0003800000 */
[----:B------:R0:W5:Y:S02]  /*2330*/  LDG.E.LTC128B.U16 R94, desc[UR12][R16.64+0x10] ;  /* 0x0000100c105e7981 */ /* 0x000164000c1e1520 */
.L_x_34:
[----:B------:R-:W-:Y:S05]  /*2340*/  BSYNC B0 ;  /* 0x0000000000007941 */ /* 0x000fea0003800000 */
.L_x_33:
[----:B-----5:R-:W-:Y:S01]  /*2350*/  IMAD.U32 R5, R94, 0x10000, RZ ;  /* 0x000100005e057824 */ /* 0x020fe200078e00ff */
[----:B------:R-:W-:Y:S01]  /*2360*/  ISETP.GT.AND P1, PT, R9, 0x9, PT ;  /* 0x000000090900780c */ /* 0x000fe20003f24270 */
[----:B--2---:R-:W-:Y:S01]  /*2370*/  @P2 IMAD.MOV.U32 R10, RZ, RZ, R14 ;  /* 0x000000ffff0a2224 */ /* 0x004fe200078e000e */
[----:B------:R-:W-:Y:S01]  /*2380*/  BSSY B0, `(.L_x_35) ;  /* 0x0000009000007945 */ /* 0x000fe20003800000 */
[----:B------:R-:W-:Y:S01]  /*2390*/  FMUL R5, R5, R4 ;  /* 0x0000000405057220 */ /* 0x000fe20000400000 */
[----:B------:R-:W-:Y:S01]  /*23a0*/  @P2 IMAD.MOV.U32 R11, RZ, RZ, R15 ;  /* 0x000000ffff0b2224 */ /* 0x000fe200078e000f */
[----:B------:R-:W-:Y:S02]  /*23b0*/  ISETP.GT.AND P3, PT, R12, RZ, P1 ;  /* 0x000000ff0c00720c */ /* 0x000fe40000f64270 */
[----:B------:R-:W-:-:S05]  /*23c0*/  FFMA R5, R28, R0, R5 ;  /* 0x000000001c057223 */ /* 0x000fca0000000005 */
[----:B------:R-:W-:-:S05]  /*23d0*/  F2FP.BF16.F32.PACK_AB R5, RZ, R5 ;  /* 0x00000005ff05723e */ /* 0x000fca00000010ff */
[----:B------:R2:W-:Y:S01]  /*23e0*/  @P2 STG.E.U16 desc[UR12][R10.64+0x10], R5 ;  /* 0x000010050a002986 */ /* 0x0005e2000c10150c */
[----:B------:R-:W-:Y:S05]  /*23f0*/  @!P3 BRA `(.L_x_36) ;  /* 0x000000000004b947 */ /* 0x000fea0003800000 */
[----:B------:R0:W5:Y:S02]  /*2400*/  LDG.E.LTC128B.U16 R94, desc[UR12][R16.64+0x12] ;  /* 0x0000120c105e7981 */ /* 0x000164000c1e1520 */
.L_x_36:
[----:B------:R-:W-:Y:S05]  /*2410*/  BSYNC B0 ;  /* 0x0000000000007941 */ /* 0x000fea0003800000 */
.L_x_35:
[----:B--2--5:R-:W-:Y:S01]  /*2420*/  IMAD.U32 R5, R94, 0x10000, RZ ;  /* 0x000100005e057824 */ /* 0x024fe200078e00ff */
[----:B------:R-:W-:Y:S01]  /*2430*/  ISETP.GT.AND P0, PT, R12, 0x8, P0 ;  /* 0x000000080c00780c */ /* 0x000fe20000704270 */
[----:B------:R-:W-:Y:S01]  /*2440*/  @P3 IMAD.MOV.U32 R10, RZ, RZ, R14 ;  /* 0x000000ffff0a3224 */ /* 0x000fe200078e000e */
[----:B------:R-:W-:Y:S01]  /*2450*/  BSSY B0, `(.L_x_37) ;  /* 0x0000008000007945 */ /* 0x000fe20003800000 */
[----:B----4-:R-:W-:Y:S01]  /*2460*/  FMUL R8, R5, R4 ;  /* 0x0000000405087220 */ /* 0x010fe20000400000 */
[----:B------:R-:W-:-:S03]  /*2470*/  @P3 IMAD.MOV.U32 R11, RZ, RZ, R15 ;  /* 0x000000ffff0b3224 */ /* 0x000fc600078e000f */
[----:B------:R-:W-:-:S05]  /*2480*/  FFMA R8, R29, R0, R8 ;  /* 0x000000001d087223 */ /* 0x000fca0000000008 */
[----:B------:R-:W-:-:S05]  /*2490*/  F2FP.BF16.F32.PACK_AB R8, RZ, R8 ;  /* 0x00000008ff08723e */ /* 0x000fca00000010ff */
[----:B------:R2:W-:Y:S01]  /*24a0*/  @P3 STG.E.U16 desc[UR12][R10.64+0x12], R8 ;  /* 0x000012080a003986 */ /* 0x0005e2000c10150c */
[----:B------:R-:W-:Y:S05]  /*24b0*/  @!P0 BRA `(.L_x_38) ;  /* 0x0000000000048947 */ /* 0x000fea0003800000 */
[----:B------:R4:W5:Y:S02]  /*24c0*/  LDG.E.LTC128B.U16 R94, desc[UR12][R2.64+0x10] ;  /* 0x0000100c025e7981 */ /* 0x000964000c1e1520 */
.L_x_38:
[----:B------:R-:W-:Y:S05]  /*24d0*/  BSYNC B0 ;  /* 0x0000000000007941 */ /* 0x000fea0003800000 */
.L_x_37:
[----:B-----5:R-:W-:Y:S01]  /*24e0*/  IMAD.U32 R5, R94, 0x10000, RZ ;  /* 0x000100005e057824 */ /* 0x020fe200078e00ff */
[----:B------:R-:W-:Y:S01]  /*24f0*/  ISETP.GT.AND P1, PT, R12, 0x8, P1 ;  /* 0x000000080c00780c */ /* 0x000fe20000f24270 */
[----:B------:R-:W-:Y:S02]  /*2500*/  BSSY B0, `(.L_x_39) ;  /* 0x0000007000007945 */ /* 0x000fe40003800000 */
[----:B------:R-:W-:-:S04]  /*2510*/  FMUL R5, R5, R4 ;  /* 0x0000000405057220 */ /* 0x000fc80000400000 */
[----:B------:R-:W-:-:S05]  /*2520*/  FFMA R5, R30, R0, R5 ;  /* 0x000000001e057223 */ /* 0x000fca0000000005 */
[----:B------:R-:W-:-:S05]  /*2530*/  F2FP.BF16.F32.PACK_AB R5, RZ, R5 ;  /* 0x00000005ff05723e */ /* 0x000fca00000010ff */
[----:B------:R0:W-:Y:S01]  /*2540*/  @P0 STG.E.U16 desc[UR12][R6.64+0x10], R5 ;  /* 0x0000100506000986 */ /* 0x0001e2000c10150c */
[----:B------:R-:W-:Y:S05]  /*2550*/  @!P1 BRA `(.L_x_40) ;  /* 0x0000000000049947 */ /* 0x000fea0003800000 */
[----:B------:R0:W5:Y:S02]  /*2560*/  LDG.E.LTC128B.U16 R94, desc[UR12][R2.64+0x12] ;  /* 0x0000120c025e7981 */ /* 0x000164000c1e1520 */
.L_x_40:
[----:B------:R-:W-:Y:S05]  /*2570*/  BSYNC B0 ;  /* 0x0000000000007941 */ /* 0x000fea0003800000 */
.L_x_39:
[----:B0----5:R-:W-:Y:S01]  /*2580*/  IMAD.U32 R5, R94, 0x10000, RZ ;  /* 0x000100005e057824 */ /* 0x021fe200078e00ff */
[----:B------:R-:W-:Y:S01]  /*2590*/  ISETP.GT.AND P0, PT, R9, 0x10, PT ;  /* 0x000000100900780c */ /* 0x000fe20003f04270 */
[----:B------:R-:W-:Y:S02]  /*25a0*/  BSSY B0, `(.L_x_41) ;  /* 0x0000008000007945 */ /* 0x000fe40003800000 */
[----:B--2---:R-:W-:Y:S01]  /*25b0*/  FMUL R8, R5, R4 ;  /* 0x0000000405087220 */ /* 0x004fe20000400000 */
[----:B------:R-:W-:-:S03]  /*25c0*/  ISETP.GT.AND P2, PT, R12, RZ, P0 ;  /* 0x000000ff0c00720c */ /* 0x000fc60000744270 */
[----:B------:R-:W-:-:S05]  /*25d0*/  FFMA R8, R31, R0, R8 ;  /* 0x000000001f087223 */ /* 0x000fca0000000008 */
[----:B------:R-:W-:-:S05]  /*25e0*/  F2FP.BF16.F32.PACK_AB R8, RZ, R8 ;  /* 0x00000008ff08723e */ /* 0x000fca00000010ff */
[----:B------:R0:W-:Y:S01]  /*25f0*/  @P1 STG.E.U16 desc[UR12][R6.64+0x12], R8 ;  /* 0x0000120806001986 */ /* 0x0001e2000c10150c */
[----:B------:R-:W-:Y:S05]  /*2600*/  @!P2 BRA `(.L_x_42) ;  /* 0x000000000004a947 */ /* 0x000fea0003800000 */
[----:B------:R2:W5:Y:S02]  /*2610*/  LDG.E.LTC128B.U16 R94, desc[UR12][R16.64+0x20] ;  /* 0x0000200c105e7981 */ /* 0x000564000c1e1520 */
.L_x_42:
[----:B------:R-:W-:Y:S05]  /*2620*/  BSYNC B0 ;  /* 0x0000000000007941 */ /* 0x000fea0003800000 */
.L_x_41:
[----:B-----5:R-:W-:Y:S01]  /*2630*/  IMAD.U32 R5, R94, 0x10000, RZ ;  /* 0x000100005e057824 */ /* 0x020fe200078e00ff */
[----:B------:R-:W-:Y:S01]  /*2640*/  ISETP.GT.AND P1, PT, R9, 0x11, PT ;  /* 0x000000110900780c */ /* 0x000fe20003f24270 */
[----:B------:R-:W-:Y:S01]  /*2650*/  @P2 IMAD.MOV.U32 R10, RZ, RZ, R14 ;  /* 0x000000ffff0a2224 */ /* 0x000fe200078e000e */
        /* <DEDUP_REMOVED lines=9> */
.L_x_44:
[----:B------:R-:W-:Y:S05]  /*26f0*/  BSYNC B0 ;  /* 0x0000000000007941 */ /* 0x000fea0003800000 */
.L_x_43:
[----:B0----5:R-:W-:Y:S01]  /*2700*/  IMAD.U32 R5, R94, 0x10000, RZ ;  /* 0x000100005e057824 */ /* 0x021fe200078e00ff */
[----:B------:R-:W-:Y:S01]  /*2710*/  ISETP.GT.AND P0, PT, R12, 0x8, P0 ;  /* 0x000000080c00780c */ /* 0x000fe20000704270 */
[----:B------:R-:W-:Y:S01]  /*2720*/  @P3 IMAD.MOV.U32 R10, RZ, RZ, R14 ;  /* 0x000000ffff0a3224 */ /* 0x000fe200078e000e */
[----:B------:R-:W-:Y:S01]  /*2730*/  BSSY B0, `(.L_x_45) ;  /* 0x0000008000007945 */ /* 0x000fe20003800000 */
[----:B------:R-:W-:Y:S01]  /*2740*/  FMUL R8, R5, R4 ;  /* 0x0000000405087220 */ /* 0x000fe20000400000 */
[----:B------:R-:W-:-:S03]  /*2750*/  @P3 IMAD.MOV.U32 R11, RZ, RZ, R15 ;  /* 0x000000ffff0b3224 */ /* 0x000fc600078e000f */
[----:B------:R-:W-:-:S05]  /*2760*/  FFMA R8, R33, R0, R8 ;  /* 0x0000000021087223 */ /* 0x000fca0000000008 */
[----:B------:R-:W-:-:S05]  /*2770*/  F2FP.BF16.F32.PACK_AB R8, RZ, R8 ;  /* 0x00000008ff08723e */ /* 0x000fca00000010ff */
[----:B------:R0:W-:Y:S01]  /*2780*/  @P3 STG.E.U16 desc[UR12][R10.64+0x22], R8 ;  /* 0x000022080a003986 */ /* 0x0001e2000c10150c */
[----:B------:R-:W-:Y:S05]  /*2790*/  @!P0 BRA `(.L_x_46) ;  /* 0x0000000000048947 */ /* 0x000fea0003800000 */
[----:B------:R0:W5:Y:S02]  /*27a0*/  LDG.E.LTC128B.U16 R94, desc[UR12][R2.64+0x20] ;  /* 0x0000200c025e7981 */ /* 0x000164000c1e1520 */
.L_x_46:
[----:B------:R-:W-:Y:S05]  /*27b0*/  BSYNC B0 ;  /* 0x0000000000007941 */ /* 0x000fea0003800000 */
.L_x_45:
        /* <DEDUP_REMOVED lines=9> */
.L_x_48:
[----:B------:R-:W-:Y:S05]  /*2850*/  BSYNC B0 ;  /* 0x0000000000007941 */ /* 0x000fea0003800000 */
.L_x_47:
[----:B0----5:R-:W-:Y:S01]  /*2860*/  IMAD.U32 R5, R94, 0x10000, RZ ;  /* 0x000100005e057824 */ /* 0x021fe200078e00ff */
        /* <DEDUP_REMOVED lines=9> */
.L_x_50:
[----:B------:R-:W-:Y:S05]  /*2900*/  BSYNC B0 ;  /* 0x0000000000007941 */ /* 0x000fea0003800000 */
.L_x_49:
        /* <DEDUP_REMOVED lines=12> */
.L_x_52:
[----:B------:R-:W-:Y:S05]  /*29d0*/  BSYNC B0 ;  /* 0x0000000000007941 */ /* 0x000fea0003800000 */
.L_x_51:
        /* <DEDUP_REMOVED lines=11> */
.L_x_54:
[----:B------:R-:W-:Y:S05]  /*2a90*/  BSYNC B0 ;  /* 0x0000000000007941 */ /* 0x000fea0003800000 */
.L_x_53:
        /* <DEDUP_REMOVED lines=9> */
.L_x_56:
[----:B------:R-:W-:Y:S05]  /*2b30*/  BSYNC B0 ;  /* 0x0000000000007941 */ /* 0x000fea0003800000 */
.L_x_55:
        /* <DEDUP_REMOVED lines=10> */
.L_x_58:
[----:B------:R-:W-:Y:S05]  /*2be0*/  BSYNC B0 ;  /* 0x0000000000007941 */ /* 0x000fea0003800000 */
.L_x_57:
        /* <DEDUP_REMOVED lines=12> */
.L_x_60:
[----:B------:R-:W-:Y:S05]  /*2cb0*/  BSYNC B0 ;  /* 0x0000000000007941 */ /* 0x000fea0003800000 */
.L_x_59:
        /* <DEDUP_REMOVED lines=11> */
.L_x_62:
[----:B------:R-:W-:Y:S05]  /*2d70*/  BSYNC B0 ;  /* 0x0000000000007941 */ /* 0x000fea0003800000 */
.L_x_61:
        /* <DEDUP_REMOVED lines=9> */
.L_x_64:
[----:B------:R-:W-:Y:S05]  /*2e10*/  BSYNC B0 ;  /* 0x0000000000007941 */ /* 0x000fea0003800000 */
.L_x_63:
        /* <DEDUP_REMOVED lines=10> */
.L_x_66:
[----:B------:R-:W-:Y:S05]  /*2ec0*/  BSYNC B0 ;  /* 0x0000000000007941 */ /* 0x000fea0003800000 */
.L_x_65:
        /* <DEDUP_REMOVED lines=12> */
.L_x_68:
[----:B------:R-:W-:Y:S05]  /*2f90*/  BSYNC B0 ;  /* 0x0000000000007941 */ /* 0x000fea0003800000 */
.L_x_67:
        /* <DEDUP_REMOVED lines=11> */
.L_x_70:
[----:B------:R-:W-:Y:S05]  /*3050*/  BSYNC B0 ;  /* 0x0000000000007941 */ /* 0x000fea0003800000 */
.L_x_69:
        /* <DEDUP_REMOVED lines=9> */
.L_x_72:
[----:B------:R-:W-:Y:S05]  /*30f0*/  BSYNC B0 ;  /* 0x0000000000007941 */ /* 0x000fea0003800000 */
.L_x_71:
        /* <DEDUP_REMOVED lines=10> */
.L_x_74:
[----:B------:R-:W-:Y:S05]  /*31a0*/  BSYNC B0 ;  /* 0x0000000000007941 */ /* 0x000fea0003800000 */
.L_x_73:
        /* <DEDUP_REMOVED lines=12> */
.L_x_76:
[----:B------:R-:W-:Y:S05]  /*3270*/  BSYNC B0 ;  /* 0x0000000000007941 */ /* 0x000fea0003800000 */
.L_x_75:
        /* <DEDUP_REMOVED lines=11> */
.L_x_78:
[----:B------:R-:W-:Y:S05]  /*3330*/  BSYNC B0 ;  /* 0x0000000000007941 */ /* 0x000fea0003800000 */
.L_x_77:
        /* <DEDUP_REMOVED lines=9> */
.L_x_80:
[----:B------:R-:W-:Y:S05]  /*33d0*/  BSYNC B0 ;  /* 0x0000000000007941 */ /* 0x000fea0003800000 */
.L_x_79:
        /* <DEDUP_REMOVED lines=10> */
.L_x_82:
[----:B------:R-:W-:Y:S05]  /*3480*/  BSYNC B0 ;  /* 0x0000000000007941 */ /* 0x000fea0003800000 */
.L_x_81:
        /* <DEDUP_REMOVED lines=12> */
.L_x_84:
[----:B------:R-:W-:Y:S05]  /*3550*/  BSYNC B0 ;  /* 0x0000000000007941 */ /* 0x000fea0003800000 */
.L_x_83:
        /* <DEDUP_REMOVED lines=11> */
.L_x_86:
[----:B------:R-:W-:Y:S05]  /*3610*/  BSYNC B0 ;  /* 0x0000000000007941 */ /* 0x000fea0003800000 */
.L_x_85:
        /* <DEDUP_REMOVED lines=9> */
.L_x_88:
[----:B------:R-:W-:Y:S05]  /*36b0*/  BSYNC B0 ;  /* 0x0000000000007941 */ /* 0x000fea0003800000 */
.L_x_87:
        /* <DEDUP_REMOVED lines=10> */
.L_x_90:
[----:B------:R-:W-:Y:S05]  /*3760*/  BSYNC B0 ;  /* 0x0000000000007941 */ /* 0x000fea0003800000 */
.L_x_89:
        /* <DEDUP_REMOVED lines=12> */
.L_x_92:
[----:B------:R-:W-:Y:S05]  /*3830*/  BSYNC B0 ;  /* 0x0000000000007941 */ /* 0x000fea0003800000 */
.L_x_91:
        /* <DEDUP_REMOVED lines=11> */
.L_x_94:
[----:B------:R-:W-:Y:S05]  /*38f0*/  BSYNC B0 ;  /* 0x0000000000007941 */ /* 0x000fea0003800000 */
.L_x_93:
        /* <DEDUP_REMOVED lines=9> */
.L_x_96:
[----:B------:R-:W-:Y:S05]  /*3990*/  BSYNC B0 ;  /* 0x0000000000007941 */ /* 0x000fea0003800000 */
.L_x_95:
        /* <DEDUP_REMOVED lines=10> */
.L_x_98:
[----:B------:R-:W-:Y:S05]  /*3a40*/  BSYNC B0 ;  /* 0x0000000000007941 */ /* 0x000fea0003800000 */
.L_x_97:
        /* <DEDUP_REMOVED lines=12> */
.L_x_100:
[----:B------:R-:W-:Y:S05]  /*3b10*/  BSYNC B0 ;  /* 0x0000000000007941 */ /* 0x000fea0003800000 */
.L_x_99:
        /* <DEDUP_REMOVED lines=11> */
.L_x_102:
[----:B------:R-:W-:Y:S05]  /*3bd0*/  BSYNC B0 ;  /* 0x0000000000007941 */ /* 0x000fea0003800000 */
.L_x_101:
        /* <DEDUP_REMOVED lines=9> */
.L_x_104:
[----:B------:R-:W-:Y:S05]  /*3c70*/  BSYNC B0 ;  /* 0x0000000000007941 */ /* 0x000fea0003800000 */
.L_x_103:
        /* <DEDUP_REMOVED lines=10> */
.L_x_106:
[----:B------:R-:W-:Y:S05]  /*3d20*/  BSYNC B0 ;  /* 0x0000000000007941 */ /* 0x000fea0003800000 */
.L_x_105:
        /* <DEDUP_REMOVED lines=12> */
.L_x_108:
[----:B------:R-:W-:Y:S05]  /*3df0*/  BSYNC B0 ;  /* 0x0000000000007941 */ /* 0x000fea0003800000 */
.L_x_107:
        /* <DEDUP_REMOVED lines=11> */
.L_x_110:
[----:B------:R-:W-:Y:S05]  /*3eb0*/  BSYNC B0 ;  /* 0x0000000000007941 */ /* 0x000fea0003800000 */
.L_x_109:
        /* <DEDUP_REMOVED lines=9> */
.L_x_112:
[----:B------:R-:W-:Y:S05]  /*3f50*/  BSYNC B0 ;  /* 0x0000000000007941 */ /* 0x000fea0003800000 */
.L_x_111:
        /* <DEDUP_REMOVED lines=10> */
.L_x_114:
[----:B------:R-:W-:Y:S05]  /*4000*/  BSYNC B0 ;  /* 0x0000000000007941 */ /* 0x000fea0003800000 */
.L_x_113:
        /* <DEDUP_REMOVED lines=12> */
.L_x_116:
[----:B------:R-:W-:Y:S05]  /*40d0*/  BSYNC B0 ;  /* 0x0000000000007941 */ /* 0x000fea0003800000 */
.L_x_115:
        /* <DEDUP_REMOVED lines=11> */
.L_x_118:
[----:B------:R-:W-:Y:S05]  /*4190*/  BSYNC B0 ;  /* 0x0000000000007941 */ /* 0x000fea0003800000 */
.L_x_117:
        /* <DEDUP_REMOVED lines=9> */
.L_x_120:
[----:B------:R-:W-:Y:S05]  /*4230*/  BSYNC B0 ;  /* 0x0000000000007941 */ /* 0x000fea0003800000 */
.L_x_119:
        /* <DEDUP_REMOVED lines=10> */
.L_x_122:
[----:B------:R-:W-:Y:S05]  /*42e0*/  BSYNC B0 ;  /* 0x0000000000007941 */ /* 0x000fea0003800000 */
.L_x_121:
        /* <DEDUP_REMOVED lines=12> */
.L_x_124:
[----:B------:R-:W-:Y:S05]  /*43b0*/  BSYNC B0 ;  /* 0x0000000000007941 */ /* 0x000fea0003800000 */
.L_x_123:
        /* <DEDUP_REMOVED lines=11> */
.L_x_126:
[----:B------:R-:W-:Y:S05]  /*4470*/  BSYNC B0 ;  /* 0x0000000000007941 */ /* 0x000fea0003800000 */
.L_x_125:
        /* <DEDUP_REMOVED lines=9> */
.L_x_128:
[----:B------:R-:W-:Y:S05]  /*4510*/  BSYNC B0 ;  /* 0x0000000000007941 */ /* 0x000fea0003800000 */
.L_x_127:
        /* <DEDUP_REMOVED lines=10> */
.L_x_130:
[----:B------:R-:W-:Y:S05]  /*45c0*/  BSYNC B0 ;  /* 0x0000000000007941 */ /* 0x000fea0003800000 */
.L_x_129:
        /* <DEDUP_REMOVED lines=12> */
.L_x_132:
[----:B------:R-:W-:Y:S05]  /*4690*/  BSYNC B0 ;  /* 0x0000000000007941 */ /* 0x000fea0003800000 */
.L_x_131:
        /* <DEDUP_REMOVED lines=11> */
.L_x_134:
[----:B------:R-:W-:Y:S05]  /*4750*/  BSYNC B0 ;  /* 0x0000000000007941 */ /* 0x000fea0003800000 */
.L_x_133:
        /* <DEDUP_REMOVED lines=9> */
.L_x_136:
[----:B------:R-:W-:Y:S05]  /*47f0*/  BSYNC B0 ;  /* 0x0000000000007941 */ /* 0x000fea0003800000 */
.L_x_135:
        /* <DEDUP_REMOVED lines=10> */
.L_x_138:
[----:B------:R-:W-:Y:S05]  /*48a0*/  BSYNC B0 ;  /* 0x0000000000007941 */ /* 0x000fea0003800000 */
.L_x_137:
        /* <DEDUP_REMOVED lines=12> */
.L_x_140:
[----:B------:R-:W-:Y:S05]  /*4970*/  BSYNC B0 ;  /* 0x0000000000007941 */ /* 0x000fea0003800000 */
.L_x_139:
        /* <DEDUP_REMOVED lines=11> */
.L_x_142:
[----:B------:R-:W-:Y:S05]  /*4a30*/  BSYNC B0 ;  /* 0x0000000000007941 */ /* 0x000fea0003800000 */
.L_x_141:
        /* <DEDUP_REMOVED lines=9> */
.L_x_144:
[----:B------:R-:W-:Y:S05]  /*4ad0*/  BSYNC B0 ;  /* 0x0000000000007941 */ /* 0x000fea0003800000 */
.L_x_143:
        /* <DEDUP_REMOVED lines=10> */
.L_x_146:
[----:B------:R-:W-:Y:S05]  /*4b80*/  BSYNC B0 ;  /* 0x0000000000007941 */ /* 0x000fea0003800000 */
.L_x_145:
[----:B-----5:R-:W-:Y:S01]  /*4b90*/  IMAD.U32 R5, R94, 0x10000, RZ ;  /* 0x000100005e057824 */ /* 0x020fe200078e00ff */
[----:B------:R-:W-:Y:S01]  /*4ba0*/  ISETP.GT.AND P1, PT, R9, 0x79, PT ;  /* 0x000000790900780c */ /* 0x000fe20003f24270 */
[----:B0-----:R-:W-:Y:S01]  /*4bb0*/  @P2 IMAD.MOV.U32 R8, RZ, RZ, R14 ;  /* 0x000000ffff082224 */ /* 0x001fe200078e000e */
        /* <DEDUP_REMOVED lines=9> */
.L_x_148:
[----:B------:R-:W-:Y:S05]  /*4c50*/  BSYNC B0 ;  /* 0x0000000000007941 */ /* 0x000fea0003800000 */
.L_x_147:
[----:B0----5:R-:W-:Y:S01]  /*4c60*/  IMAD.U32 R5, R94, 0x10000, RZ ;  /* 0x000100005e057824 */ /* 0x021fe200078e00ff */
        /* <DEDUP_REMOVED lines=8> */
.L_x_150:
[----:B------:R-:W-:Y:S05]  /*4cf0*/  BSYNC B0 ;  /* 0x0000000000007941 */ /* 0x000fea0003800000 */
.L_x_149:
        /* <DEDUP_REMOVED lines=9> */
.L_x_152:
[----:B------:R-:W-:Y:S05]  /*4d90*/  BSYNC B0 ;  /* 0x0000000000007941 */ /* 0x000fea0003800000 */
.L_x_151:
[----:B0--345:R-:W-:-:S04]  /*4da0*/  IMAD.U32 R3, R94, 0x10000, RZ ;  /* 0x000100005e037824 */ /* 0x039fc800078e00ff */
[----:B------:R-:W-:-:S04]  /*4db0*/  FMUL R4, R3, R4 ;  /* 0x0000000403047220 */ /* 0x000fc80000400000 */
[----:B------:R-:W-:Y:S01]  /*4dc0*/  FFMA R4, R87, R0, R4 ;  /* 0x0000000057047223 */ /* 0x000fe20000000004 */
[----:B------:R-:W-:Y:S06]  /*4dd0*/  @!P1 EXIT ;  /* 0x000000000000994d */ /* 0x000fec0003800000 */
[----:B------:R-:W-:-:S05]  /*4de0*/  F2FP.BF16.F32.PACK_AB R4, RZ, R4 ;  /* 0x00000004ff04723e */ /* 0x000fca00000010ff */
[----:B------:R-:W-:Y:S01]  /*4df0*/  STG.E.U16 desc[UR12][R6.64+0xf2], R4 ;  /* 0x0000f20406007986 */ /* 0x000fe2000c10150c */
[----:B------:R-:W-:Y:S05]  /*4e00*/  EXIT ;  /* 0x000000000000794d */ /* 0x000fea0003800000 */
.L_x_28:
[----:B------:R-:W-:Y:S01]  /*4e10*/  ISETP.GT.AND P3, PT, R9, 0x1, PT ;  /* 0x000000010900780c */ /* 0x000fe20003f64270 */
[----:B------:R-:W-:Y:S01]  /*4e20*/  ULDC.64 UR4, c[0x0][0x5c8] ;  /* 0x0001720000047ab9 */ /* 0x000fe20000000a00 */
[-C--:B------:R-:W-:Y:S01]  /*4e30*/  FMUL R24, R24, R0.reuse ;  /* 0x0000000018187220 */ /* 0x080fe20000400000 */
[-C--:B------:R-:W-:Y:S01]  /*4e40*/  FMUL R25, R25, R0.reuse ;  /* 0x0000000019197220 */ /* 0x080fe20000400000 */
[----:B------:R-:W-:Y:S01]  /*4e50*/  ISETP.GT.AND P1, PT, R12, RZ, P3 ;  /* 0x000000ff0c00720c */ /* 0x000fe20001f24270 */
[-C--:B------:R-:W-:Y:S01]  /*4e60*/  FMUL R26, R26, R0.reuse ;  /* 0x000000001a1a7220 */ /* 0x080fe20000400000 */
[----:B------:R-:W-:Y:S01]  /*4e70*/  LEA R2, P4, R10, UR4, 0x1 ;  /* 0x000000040a027c11 */ /* 0x000fe2000f8808ff */
[----:B------:R-:W-:Y:S01]  /*4e80*/  FMUL R27, R27, R0 ;  /* 0x000000001b1b7220 */ /* 0x000fe20000400000 */
[----:B------:R-:W-:Y:S01]  /*4e90*/  F2FP.BF16.F32.PACK_AB R24, RZ, R24 ;  /* 0x00000018ff18723e */ /* 0x000fe200000010ff */
[-C--:B------:R-:W-:Y:S01]  /*4ea0*/  FMUL R28, R28, R0.reuse ;  /* 0x000000001c1c7220 */ /* 0x080fe20000400000 */
[----:B------:R-:W-:Y:S01]  /*4eb0*/  LEA.HI.X R3, R10, UR5, R17, 0x1, P4 ;  /* 0x000000050a037c11 */ /* 0x000fe2000a0f0c11 */
[-C--:B------:R-:W-:Y:S01]  /*4ec0*/  FMUL R29, R29, R0.reuse ;  /* 0x000000001d1d7220 */ /* 0x080fe20000400000 */
[----:B------:R-:W-:Y:S01]  /*4ed0*/  F2FP.BF16.F32.PACK_AB R25, RZ, R25 ;  /* 0x00000019ff19723e */ /* 0x000fe200000010ff */
[-C--:B------:R-:W-:Y:S01]  /*4ee0*/  FMUL R30, R30, R0.reuse ;  /* 0x000000001e1e7220 */ /* 0x080fe20000400000 */
[----:B------:R-:W-:Y:S01]  /*4ef0*/  SHF.L.U64.HI R5, R19, 0x1, R18 ;  /* 0x0000000113057819 */ /* 0x000fe20000010212 */
[----:B------:R-:W-:Y:S01]  /*4f00*/  @P2 STG.E.U16 desc[UR12][R2.64], R24 ;  /* 0x0000001802002986 */ /* 0x000fe2000c10150c */
[----:B------:R-:W-:Y:S01]  /*4f10*/  ISETP.GT.AND P2, PT, R12, 0x8, P0 ;  /* 0x000000080c00780c */ /* 0x000fe20000744270 */
[----:B------:R-:W-:Y:S01]  /*4f20*/  FMUL R31, R31, R0 ;  /* 0x000000001f1f7220 */ /* 0x000fe20000400000 */
[----:B------:R-:W-:Y:S01]  /*4f30*/  LEA R4, P5, R19, R2, 0x1 ;  /* 0x0000000213047211 */ /* 0x000fe200078a08ff */
[----:B------:R-:W-:Y:S01]  /*4f40*/  @P1 STG.E.U16 desc[UR12][R2.64+0x2], R25 ;  /* 0x0000021902001986 */ /* 0x000fe2000c10150c */
[----:B------:R-:W-:Y:S01]  /*4f50*/  ISETP.GT.AND P1, PT, R9, 0x8, PT ;  /* 0x000000080900780c */ /* 0x000fe20003f24270 */
[-C--:B------:R-:W-:Y:S01]  /*4f60*/  FMUL R32, R32, R0.reuse ;  /* 0x0000000020207220 */ /* 0x080fe20000400000 */
[C---:B------:R-:W-:Y:S01]  /*4f70*/  ISETP.GT.AND P3, PT, R12.reuse, 0x8, P3 ;  /* 0x000000080c00780c */ /* 0x040fe20001f64270 */
[----:B------:R-:W-:Y:S01]  /*4f80*/  IMAD.X R5, R5, 0x1, R3, P5 ;  /* 0x0000000105057824 */ /* 0x000fe200028e0603 */
[----:B------:R-:W-:Y:S01]  /*4f90*/  ISETP.GT.AND P0, PT, R9, 0x9, PT ;  /* 0x000000090900780c */ /* 0x000fe20003f04270 */
[-C--:B------:R-:W-:Y:S01]  /*4fa0*/  FMUL R33, R33, R0.reuse ;  /* 0x0000000021217220 */ /* 0x080fe20000400000 */
[----:B------:R-:W-:Y:S01]  /*4fb0*/  ISETP.GT.AND P4, PT, R12, RZ, P1 ;  /* 0x000000ff0c00720c */ /* 0x000fe20000f84270 */
[-C--:B------:R-:W-:Y:S01]  /*4fc0*/  FMUL R34, R34, R0.reuse ;  /* 0x0000000022227220 */ /* 0x080fe20000400000 */
[----:B------:R-:W-:Y:S01]  /*4fd0*/  ISETP.GT.AND P5, PT, R12, RZ, P0 ;  /* 0x000000ff0c00720c */ /* 0x000fe200007a4270 */
[----:B------:R-:W-:Y:S01]  /*4fe0*/  FMUL R35, R35, R0 ;  /* 0x0000000023237220 */ /* 0x000fe20000400000 */
[----:B------:R-:W-:Y:S01]  /*4ff0*/  F2FP.BF16.F32.PACK_AB R26, RZ, R26 ;  /* 0x0000001aff1a723e */ /* 0x000fe200000010ff */
[-C--:B------:R-:W-:Y:S01]  /*5000*/  FMUL R36, R36, R0.reuse ;  /* 0x0000000024247220 */ /* 0x080fe20000400000 */
[----:B------:R-:W-:Y:S01]  /*5010*/  F2FP.BF16.F32.PACK_AB R27, RZ, R27 ;  /* 0x0000001bff1b723e */ /* 0x000fe200000010ff */
[----:B------:R-:W-:Y:S01]  /*5020*/  FMUL R37, R37, R0 ;  /* 0x0000000025257220 */ /* 0x000fe20000400000 */
[----:B------:R-:W-:Y:S01]  /*5030*/  F2FP.BF16.F32.PACK_AB R28, RZ, R28 ;  /* 0x0000001cff1c723e */ /* 0x000fe200000010ff */
[----:B------:R-:W-:Y:S01]  /*5040*/  @P2 STG.E.U16 desc[UR12][R4.64], R26 ;  /* 0x0000001a04002986 */ /* 0x000fe2000c10150c */
[----:B------:R-:W-:Y:S01]  /*5050*/  ISETP.GT.AND P1, PT, R12, 0x8, P1 ;  /* 0x000000080c00780c */ /* 0x000fe20000f24270 */
[-C--:B------:R-:W-:Y:S01]  /*5060*/  FMUL R38, R38, R0.reuse ;  /* 0x0000000026267220 */ /* 0x080fe20000400000 */
[----:B------:R-:W-:Y:S01]  /*5070*/  F2FP.BF16.F32.PACK_AB R29, RZ, R29 ;  /* 0x0000001dff1d723e */ /* 0x000fe200000010ff */
[----:B------:R-:W-:Y:S01]  /*5080*/  @P3 STG.E.U16 desc[UR12][R4.64+0x2], R27 ;  /* 0x0000021b04003986 */ /* 0x000fe2000c10150c */
[----:B------:R-:W-:Y:S01]  /*5090*/  ISETP.GT.AND P3, PT, R9, 0x10, PT ;  /* 0x000000100900780c */ /* 0x000fe20003f64270 */
[-C--:B------:R-:W-:Y:S01]  /*50a0*/  FMUL R39, R39, R0.reuse ;  /* 0x0000000027277220 */ /* 0x080fe20000400000 */
[----:B------:R-:W-:Y:S01]  /*50b0*/  ISETP.GT.AND P2, PT, R12, 0x8, P0 ;  /* 0x000000080c00780c */ /* 0x000fe20000744270 */
[----:B------:R-:W-:Y:S01]  /*50c0*/  @P4 STG.E.U16 desc[UR12][R2.64+0x10], R28 ;  /* 0x0000101c02004986 */ /* 0x000fe2000c10150c */
[----:B------:R-:W-:Y:S01]  /*50d0*/  ISETP.GT.AND P0, PT, R9, 0x11, PT ;  /* 0x000000110900780c */ /* 0x000fe20003f04270 */
[-C--:B------:R-:W-:Y:S01]  /*50e0*/  FMUL R40, R40, R0.reuse ;  /* 0x0000000028287220 */ /* 0x080fe20000400000 */
[C---:B------:R-:W-:Y:S01]  /*50f0*/  ISETP.GT.AND P4, PT, R12.reuse, RZ, P3 ;  /* 0x000000ff0c00720c */ /* 0x040fe20001f84270 */
[----:B------:R-:W-:Y:S01]  /*5100*/  @P5 STG.E.U16 desc[UR12][R2.64+0x12], R29 ;  /* 0x0000121d02005986 */ /* 0x000fe2000c10150c */
        /* <DEDUP_REMOVED lines=153> */
[----:B------:R-:W-:Y:S01]  /*5aa0*/  FMUL R0, R87, R0 ;  /* 0x0000000057007220 */ /* 0x000fe20000400000 */
[----:B------:R-:W-:Y:S01]  /*5ab0*/  ISETP.GT.AND P2, PT, R12, 0x8, P0 ;  /* 0x000000080c00780c */ /* 0x000fe20000744270 */
[----:B------:R-:W-:Y:S01]  /*5ac0*/  @P4 STG.E.U16 desc[UR12][R2.64+0x90], R60 ;  /* 0x0000903c02004986 */ /* 0x000fe2000c10150c */
[----:B------:R-:W-:-:S02]  /*5ad0*/  ISETP.GT.AND P0, PT, R9, 0x51, PT ;  /* 0x000000510900780c */ /* 0x000fc40003f04270 */
[C---:B------:R-:W-:Y:S01]  /*5ae0*/  ISETP.GT.AND P4, PT, R12.reuse, RZ, P3 ;  /* 0x000000ff0c00720c */ /* 0x040fe20001f84270 */
[----:B------:R-:W-:Y:S01]  /*5af0*/  @P5 STG.E.U16 desc[UR12][R2.64+0x92], R61 ;  /* 0x0000923d02005986 */ /* 0x000fe2000c10150c */
[C---:B------:R-:W-:Y:S02]  /*5b00*/  ISETP.GT.AND P5, PT, R12.reuse, RZ, P0 ;  /* 0x000000ff0c00720c */ /* 0x040fe400007a4270 */
[----:B------:R-:W-:Y:S02]  /*5b10*/  F2FP.BF16.F32.PACK_AB R62, RZ, R62 ;  /* 0x0000003eff3e723e */ /* 0x000fe400000010ff */
[----:B------:R-:W-:Y:S02]  /*5b20*/  F2FP.BF16.F32.PACK_AB R63, RZ, R63 ;  /* 0x0000003fff3f723e */ /* 0x000fe400000010ff */
[----:B------:R-:W-:Y:S01]  /*5b30*/  F2FP.BF16.F32.PACK_AB R64, RZ, R64 ;  /* 0x00000040ff40723e */ /* 0x000fe200000010ff */
[----:B------:R-:W-:Y:S01]  /*5b40*/  @P1 STG.E.U16 desc[UR12][R4.64+0x90], R62 ;  /* 0x0000903e04001986 */ /* 0x000fe2000c10150c */
[----:B------:R-:W-:-:S02]  /*5b50*/  ISETP.GT.AND P1, PT, R12, 0x8, P3 ;  /* 0x000000080c00780c */ /* 0x000fc40001f24270 */
[----:B------:R-:W-:Y:S01]  /*5b60*/  F2FP.BF16.F32.PACK_AB R65, RZ, R65 ;  /* 0x00000041ff41723e */ /* 0x000fe200000010ff */
[----:B------:R-:W-:Y:S01]  /*5b70*/  @P2 STG.E.U16 desc[UR12][R4.64+0x92], R63 ;  /* 0x0000923f04002986 */ /* 0x000fe2000c10150c */
[C---:B------:R-:W-:Y:S02]  /*5b80*/  ISETP.GT.AND P2, PT, R9.reuse, 0x58, PT ;  /* 0x000000580900780c */ /* 0x040fe40003f44270 */
[C---:B------:R-:W-:Y:S01]  /*5b90*/  ISETP.GT.AND P0, PT, R12.reuse, 0x8, P0 ;  /* 0x000000080c00780c */ /* 0x040fe20000704270 */
[----:B------:R-:W-:Y:S01]  /*5ba0*/  @P4 STG.E.U16 desc[UR12][R2.64+0xa0], R64 ;  /* 0x0000a04002004986 */ /* 0x000fe2000c10150c */
[----:B------:R-:W-:Y:S02]  /*5bb0*/  ISETP.GT.AND P3, PT, R9, 0x59, PT ;  /* 0x000000590900780c */ /* 0x000fe40003f64270 */
[C---:B------:R-:W-:Y:S01]  /*5bc0*/  ISETP.GT.AND P4, PT, R12.reuse, RZ, P2 ;  /* 0x000000ff0c00720c */ /* 0x040fe20001784270 */
[----:B------:R-:W-:Y:S01]  /*5bd0*/  @P5 STG.E.U16 desc[UR12][R2.64+0xa2], R65 ;  /* 0x0000a24102005986 */ /* 0x000fe2000c10150c */
[----:B------:R-:W-:-:S02]  /*5be0*/  ISETP.GT.AND P5, PT, R12, RZ, P3 ;  /* 0x000000ff0c00720c */ /* 0x000fc40001fa4270 */
[----:B------:R-:W-:Y:S02]  /*5bf0*/  F2FP.BF16.F32.PACK_AB R66, RZ, R66 ;  /* 0x00000042ff42723e */ /* 0x000fe400000010ff */
[----:B------:R-:W-:Y:S02]  /*5c00*/  F2FP.BF16.F32.PACK_AB R67, RZ, R67 ;  /* 0x00000043ff43723e */ /* 0x000fe400000010ff */
[----:B------:R-:W-:Y:S01]  /*5c10*/  F2FP.BF16.F32.PACK_AB R68, RZ, R68 ;  /* 0x00000044ff44723e */ /* 0x000fe200000010ff */
[----:B------:R-:W-:Y:S01]  /*5c20*/  @P1 STG.E.U16 desc[UR12][R4.64+0xa0], R66 ;  /* 0x0000a04204001986 */ /* 0x000fe2000c10150c */
[C---:B------:R-:W-:Y:S02]  /*5c30*/  ISETP.GT.AND P1, PT, R12.reuse, 0x8, P2 ;  /* 0x000000080c00780c */ /* 0x040fe40001724270 */
[----:B------:R-:W-:Y:S01]  /*5c40*/  F2FP.BF16.F32.PACK_AB R69, RZ, R69 ;  /* 0x00000045ff45723e */ /* 0x000fe200000010ff */
[----:B------:R-:W-:Y:S01]  /*5c50*/  @P0 STG.E.U16 desc[UR12][R4.64+0xa2], R67 ;  /* 0x0000a24304000986 */ /* 0x000fe2000c10150c */
[----:B------:R-:W-:-:S02]  /*5c60*/  ISETP.GT.AND P2, PT, R12, 0x8, P3 ;  /* 0x000000080c00780c */ /* 0x000fc40001f44270 */
[C---:B------:R-:W-:Y:S01]  /*5c70*/  ISETP.GT.AND P3, PT, R9.reuse, 0x60, PT ;  /* 0x000000600900780c */ /* 0x040fe20003f64270 */
[----:B------:R-:W-:Y:S01]  /*5c80*/  @P4 STG.E.U16 desc[UR12][R2.64+0xb0], R68 ;  /* 0x0000b04402004986 */ /* 0x000fe2000c10150c */
[----:B------:R-:W-:Y:S02]  /*5c90*/  ISETP.GT.AND P0, PT, R9, 0x61, PT ;  /* 0x000000610900780c */ /* 0x000fe40003f04270 */
[C---:B------:R-:W-:Y:S01]  /*5ca0*/  ISETP.GT.AND P4, PT, R12.reuse, RZ, P3 ;  /* 0x000000ff0c00720c */ /* 0x040fe20001f84270 */
[----:B------:R-:W-:Y:S01]  /*5cb0*/  @P5 STG.E.U16 desc[UR12][R2.64+0xb2], R69 ;  /* 0x0000b24502005986 */ /* 0x000fe2000c10150c */
[----:B------:R-:W-:Y:S02]  /*5cc0*/  ISETP.GT.AND P5, PT, R12, RZ, P0 ;  /* 0x000000ff0c00720c */ /* 0x000fe400007a4270 */
[----:B------:R-:W-:Y:S02]  /*5cd0*/  F2FP.BF16.F32.PACK_AB R70, RZ, R70 ;  /* 0x00000046ff46723e */ /* 0x000fe400000010ff */
[----:B------:R-:W-:-:S02]  /*5ce0*/  F2FP.BF16.F32.PACK_AB R71, RZ, R71 ;  /* 0x00000047ff47723e */ /* 0x000fc400000010ff */
[----:B------:R-:W-:Y:S01]  /*5cf0*/  F2FP.BF16.F32.PACK_AB R72, RZ, R72 ;  /* 0x00000048ff48723e */ /* 0x000fe200000010ff */
[----:B------:R-:W-:Y:S01]  /*5d00*/  @P1 STG.E.U16 desc[UR12][R4.64+0xb0], R70 ;  /* 0x0000b04604001986 */ /* 0x000fe2000c10150c */
[----:B------:R-:W-:Y:S02]  /*5d10*/  F2FP.BF16.F32.PACK_AB R73, RZ, R73 ;  /* 0x00000049ff49723e */ /* 0x000fe400000010ff */
[C---:B------:R-:W-:Y:S01]  /*5d20*/  ISETP.GT.AND P1, PT, R12.reuse, 0x8, P3 ;  /* 0x000000080c00780c */ /* 0x040fe20001f24270 */
[----:B------:R-:W-:Y:S01]  /*5d30*/  @P2 STG.E.U16 desc[UR12][R4.64+0xb2], R71 ;  /* 0x0000b24704002986 */ /* 0x000fe2000c10150c */
[----:B------:R-:W-:Y:S02]  /*5d40*/  ISETP.GT.AND P0, PT, R12, 0x8, P0 ;  /* 0x000000080c00780c */ /* 0x000fe40000704270 */
[----:B------:R-:W-:Y:S01]  /*5d50*/  F2FP.BF16.F32.PACK_AB R74, RZ, R74 ;  /* 0x0000004aff4a723e */ /* 0x000fe200000010ff */
[----:B------:R-:W-:Y:S01]  /*5d60*/  @P4 STG.E.U16 desc[UR12][R2.64+0xc0], R72 ;  /* 0x0000c04802004986 */ /* 0x000fe2000c10150c */
[----:B------:R-:W-:-:S02]  /*5d70*/  ISETP.GT.AND P4, PT, R9, 0x68, PT ;  /* 0x000000680900780c */ /* 0x000fc40003f84270 */
[----:B------:R-:W-:Y:S01]  /*5d80*/  F2FP.BF16.F32.PACK_AB R75, RZ, R75 ;  /* 0x0000004bff4b723e */ /* 0x000fe200000010ff */
[----:B------:R-:W-:Y:S01]  /*5d90*/  @P5 STG.E.U16 desc[UR12][R2.64+0xc2], R73 ;  /* 0x0000c24902005986 */ /* 0x000fe2000c10150c */
[----:B------:R-:W-:Y:S02]  /*5da0*/  ISETP.GT.AND P5, PT, R9, 0x69, PT ;  /* 0x000000690900780c */ /* 0x000fe40003fa4270 */
[C---:B------:R-:W-:Y:S01]  /*5db0*/  ISETP.GT.AND P2, PT, R12.reuse, RZ, P4 ;  /* 0x000000ff0c00720c */ /* 0x040fe20002744270 */
[----:B------:R-:W-:Y:S01]  /*5dc0*/  @P1 STG.E.U16 desc[UR12][R4.64+0xc0], R74 ;  /* 0x0000c04a04001986 */ /* 0x000fe2000c10150c */
[----:B------:R-:W-:Y:S02]  /*5dd0*/  ISETP.GT.AND P6, PT, R12, RZ, P5 ;  /* 0x000000ff0c00720c */ /* 0x000fe40002fc4270 */
[----:B------:R-:W-:Y:S01]  /*5de0*/  F2FP.BF16.F32.PACK_AB R76, RZ, R76 ;  /* 0x0000004cff4c723e */ /* 0x000fe200000010ff */
[----:B------:R-:W-:Y:S01]  /*5df0*/  @P0 STG.E.U16 desc[UR12][R4.64+0xc2], R75 ;  /* 0x0000c24b04000986 */ /* 0x000fe2000c10150c */
[----:B------:R-:W-:-:S02]  /*5e00*/  F2FP.BF16.F32.PACK_AB R77, RZ, R77 ;  /* 0x0000004dff4d723e */ /* 0x000fc400000010ff */
[C---:B------:R-:W-:Y:S02]  /*5e10*/  ISETP.GT.AND P3, PT, R9.reuse, 0x70, PT ;  /* 0x000000700900780c */ /* 0x040fe40003f64270 */
[C---:B------:R-:W-:Y:S02]  /*5e20*/  ISETP.GT.AND P4, PT, R12.reuse, 0x8, P4 ;  /* 0x000000080c00780c */ /* 0x040fe40002784270 */
[----:B------:R-:W-:Y:S01]  /*5e30*/  F2FP.BF16.F32.PACK_AB R78, RZ, R78 ;  /* 0x0000004eff4e723e */ /* 0x000fe200000010ff */
[----:B------:R-:W-:Y:S01]  /*5e40*/  @P2 STG.E.U16 desc[UR12][R2.64+0xd0], R76 ;  /* 0x0000d04c02002986 */ /* 0x000fe2000c10150c */
[----:B------:R-:W-:Y:S02]  /*5e50*/  ISETP.GT.AND P2, PT, R9, 0x71, PT ;  /* 0x000000710900780c */ /* 0x000fe40003f44270 */
[----:B------:R-:W-:Y:S01]  /*5e60*/  F2FP.BF16.F32.PACK_AB R79, RZ, R79 ;  /* 0x0000004fff4f723e */ /* 0x000fe200000010ff */
[----:B------:R-:W-:Y:S01]  /*5e70*/  @P6 STG.E.U16 desc[UR12][R2.64+0xd2], R77 ;  /* 0x0000d24d02006986 */ /* 0x000fe2000c10150c */
[----:B------:R-:W-:-:S02]  /*5e80*/  ISETP.GT.AND P6, PT, R12, 0x8, P5 ;  /* 0x000000080c00780c */ /* 0x000fc40002fc4270 */
[C---:B------:R-:W-:Y:S02]  /*5e90*/  ISETP.GT.AND P5, PT, R12.reuse, RZ, P3 ;  /* 0x000000ff0c00720c */ /* 0x040fe40001fa4270 */
[----:B------:R-:W-:Y:S01]  /*5ea0*/  F2FP.BF16.F32.PACK_AB R80, RZ, R80 ;  /* 0x00000050ff50723e */ /* 0x000fe200000010ff */
[----:B------:R-:W-:Y:S01]  /*5eb0*/  @P4 STG.E.U16 desc[UR12][R4.64+0xd0], R78 ;  /* 0x0000d04e04004986 */ /* 0x000fe2000c10150c */
[C---:B------:R-:W-:Y:S02]  /*5ec0*/  ISETP.GT.AND P1, PT, R9.reuse, 0x78, PT ;  /* 0x000000780900780c */ /* 0x040fe40003f24270 */
[----:B------:R-:W-:Y:S02]  /*5ed0*/  ISETP.GT.AND P0, PT, R9, 0x79, PT ;  /* 0x000000790900780c */ /* 0x000fe40003f04270 */
[C---:B------:R-:W-:Y:S02]  /*5ee0*/  ISETP.GT.AND P4, PT, R12.reuse, RZ, P2 ;  /* 0x000000ff0c00720c */ /* 0x040fe40001784270 */
[C---:B------:R-:W-:Y:S01]  /*5ef0*/  ISETP.GT.AND P3, PT, R12.reuse, 0x8, P3 ;  /* 0x000000080c00780c */ /* 0x040fe20001f64270 */
[----:B------:R-:W-:Y:S01]  /*5f00*/  @P6 STG.E.U16 desc[UR12][R4.64+0xd2], R79 ;  /* 0x0000d24f04006986 */ /* 0x000fe2000c10150c */
[----:B------:R-:W-:-:S02]  /*5f10*/  ISETP.GT.AND P2, PT, R12, 0x8, P2 ;  /* 0x000000080c00780c */ /* 0x000fc40001744270 */
[C---:B------:R-:W-:Y:S01]  /*5f20*/  ISETP.GT.AND P6, PT, R12.reuse, RZ, P0 ;  /* 0x000000ff0c00720c */ /* 0x040fe200007c4270 */
[----:B------:R-:W-:Y:S01]  /*5f30*/  @P5 STG.E.U16 desc[UR12][R2.64+0xe0], R80 ;  /* 0x0000e05002005986 */ /* 0x000fe2000c10150c */
[C---:B------:R-:W-:Y:S02]  /*5f40*/  ISETP.GT.AND P5, PT, R12.reuse, RZ, P1 ;  /* 0x000000ff0c00720c */ /* 0x040fe40000fa4270 */
[C---:B------:R-:W-:Y:S02]  /*5f50*/  ISETP.GT.AND P1, PT, R12.reuse, 0x8, P1 ;  /* 0x000000080c00780c */ /* 0x040fe40000f24270 */
[----:B------:R-:W-:Y:S02]  /*5f60*/  F2FP.BF16.F32.PACK_AB R81, RZ, R81 ;  /* 0x00000051ff51723e */ /* 0x000fe400000010ff */
[----:B------:R-:W-:Y:S02]  /*5f70*/  F2FP.BF16.F32.PACK_AB R82, RZ, R82 ;  /* 0x00000052ff52723e */ /* 0x000fe400000010ff */
[----:B------:R-:W-:Y:S01]  /*5f80*/  F2FP.BF16.F32.PACK_AB R83, RZ, R83 ;  /* 0x00000053ff53723e */ /* 0x000fe200000010ff */
[----:B------:R-:W-:Y:S01]  /*5f90*/  @P4 STG.E.U16 desc[UR12][R2.64+0xe2], R81 ;  /* 0x0000e25102004986 */ /* 0x000fe2000c10150c */
[----:B------:R-:W-:-:S02]  /*5fa0*/  ISETP.GT.AND P0, PT, R12, 0x8, P0 ;  /* 0x000000080c00780c */ /* 0x000fc40000704270 */
[----:B------:R-:W-:Y:S01]  /*5fb0*/  F2FP.BF16.F32.PACK_AB R84, RZ, R84 ;  /* 0x00000054ff54723e */ /* 0x000fe200000010ff */
[----:B------:R-:W-:Y:S01]  /*5fc0*/  @P3 STG.E.U16 desc[UR12][R4.64+0xe0], R82 ;  /* 0x0000e05204003986 */ /* 0x000fe2000c10150c */
[----:B------:R-:W-:Y:S02]  /*5fd0*/  F2FP.BF16.F32.PACK_AB R85, RZ, R85 ;  /* 0x00000055ff55723e */ /* 0x000fe400000010ff */
[----:B------:R-:W-:Y:S01]  /*5fe0*/  F2FP.BF16.F32.PACK_AB R86, RZ, R86 ;  /* 0x00000056ff56723e */ /* 0x000fe200000010ff */
[----:B------:R-:W-:Y:S04]  /*5ff0*/  @P2 STG.E.U16 desc[UR12][R4.64+0xe2], R83 ;  /* 0x0000e25304002986 */ /* 0x000fe8000c10150c */
[----:B------:R-:W-:Y:S04]  /*6000*/  @P5 STG.E.U16 desc[UR12][R2.64+0xf0], R84 ;  /* 0x0000f05402005986 */ /* 0x000fe8000c10150c */
[----:B------:R0:W-:Y:S02]  /*6010*/  @P6 STG.E.U16 desc[UR12][R2.64+0xf2], R85 ;  /* 0x0000f25502006986 */ /* 0x0001e4000c10150c */
[----:B0-----:R-:W-:-:S02]  /*6020*/  @P1 IMAD.MOV.U32 R2, RZ, RZ, R4 ;  /* 0x000000ffff021224 */ /* 0x001fc400078e0004 */
[----:B------:R-:W-:-:S05]  /*6030*/  @P1 IMAD.MOV.U32 R3, RZ, RZ, R5 ;  /* 0x000000ffff031224 */ /* 0x000fca00078e0005 */
[----:B------:R0:W-:Y:S01]  /*6040*/  @P1 STG.E.U16 desc[UR12][R2.64+0xf0], R86 ;  /* 0x0000f05602001986 */ /* 0x0001e2000c10150c */
[----:B------:R-:W-:Y:S05]  /*6050*/  @!P0 EXIT ;  /* 0x000000000000894d */ /* 0x000fea0003800000 */
[----:B------:R-:W-:-:S05]  /*6060*/  F2FP.BF16.F32.PACK_AB R0, RZ, R0 ;  /* 0x00000000ff00723e */ /* 0x000fca00000010ff */
[----:B------:R-:W-:Y:S01]  /*6070*/  STG.E.U16 desc[UR12][R4.64+0xf2], R0 ;  /* 0x0000f20004007986 */ /* 0x000fe2000c10150c */
[----:B------:R-:W-:Y:S05]  /*6080*/  EXIT ;  /* 0x000000000000794d */ /* 0x000fea0003800000 */
.L_x_14:
[----:B------:R-:W-:-:S13]  /*6090*/  ISETP.NE.AND P0, PT, R9, RZ, PT ;  /* 0x000000ff0900720c */ /* 0x000fda0003f05270 */
[----:B------:R-:W-:Y:S05]  /*60a0*/  @P0 EXIT ;  /* 0x000000000000094d */ /* 0x000fea0003800000 */
[----:B------:R-:W-:-:S13]  /*60b0*/  ELECT P0, URZ, PT ;  /* 0x00000000003f782f */ /* 0x000fda0003800000 */
[----:B------:R-:W-:Y:S05]  /*60c0*/  @!P0 BRA `(.L_x_153) ;  /* 0x0000000400d08947 */ /* 0x000fea0003800000 */
[----:B------:R-:W-:-:S13]  /*60d0*/  ISETP.GE.AND P0, PT, R11, 0x1, PT ;  /* 0x000000010b00780c */ /* 0x000fda0003f06270 */
[----:B------:R-:W-:Y:S05]  /*60e0*/  @!P0 BRA `(.L_x_153) ;  /* 0x0000000400c88947 */ /* 0x000fea0003800000 */
[----:B------:R-:W2:Y:S01]  /*60f0*/  S2R R2, SR_CgaCtaId ;  /* 0x0000000000027919 */ /* 0x000ea20000008800 */
[----:B---3-5:R-:W0:Y:S01]  /*6100*/  LDC.64 R4, c[0x0][0x4d8] ;  /* 0x00013600ff047b82 */ /* 0x028e220000000a00 */
[----:B------:R-:W-:Y:S01]  /*6110*/  LOP3.LUT P0, RZ, R14, 0x1f, RZ, 0xc0, !PT ;  /* 0x0000001f0eff7812 */ /* 0x000fe2000780c0ff */
[----:B------:R-:W-:Y:S01]  /*6120*/  IMAD.SHL.U32 R12, R6, 0x80, RZ ;  /* 0x00000080060c7824 */ /* 0x000fe200078e00ff */
[----:B------:R-:W-:Y:S01]  /*6130*/  ULDC.64 UR4, c[0x0][0x4b0] ;  /* 0x00012c0000047ab9 */ /* 0x000fe20000000a00 */
[C---:B------:R-:W-:Y:S01]  /*6140*/  ISETP.NE.AND P2, PT, R17.reuse, RZ, PT ;  /* 0x000000ff1100720c */ /* 0x040fe20003f45270 */
[----:B------:R-:W-:Y:S01]  /*6150*/  IMAD.SHL.U32 R16, R16, 0x40, RZ ;  /* 0x0000004010107824 */ /* 0x000fe200078e00ff */
[----:B------:R-:W-:Y:S01]  /*6160*/  ISETP.NE.OR P0, PT, R17, RZ, !P0 ;  /* 0x000000ff1100720c */ /* 0x000fe20004705670 */
[----:B------:R-:W-:Y:S01]  /*6170*/  IMAD.MOV.U32 R6, RZ, RZ, R7 ;  /* 0x000000ffff067224 */ /* 0x000fe200078e0007 */
[----:B------:R-:W-:Y:S01]  /*6180*/  LOP3.LUT R13, R3, 0x2, RZ, 0xfc, !PT ;  /* 0x00000002030d7812 */ /* 0x000fe200078efcff */
[----:B------:R-:W-:-:S02]  /*6190*/  IMAD.MOV.U32 R17, RZ, RZ, RZ ;  /* 0x000000ffff117224 */ /* 0x000fc400078e00ff */
[----:B------:R-:W-:Y:S02]  /*61a0*/  VIADD R18, R12, 0x40 ;  /* 0x000000400c127836 */ /* 0x000fe40000000000 */
[----:B0-----:R-:W-:Y:S02]  /*61b0*/  IMAD R15, R15, UR4, R4 ;  /* 0x000000040f0f7c24 */ /* 0x001fe4000f8e0204 */
[----:B------:R-:W-:Y:S02]  /*61c0*/  IMAD R10, R8, UR5, R5 ;  /* 0x00000005080a7c24 */ /* 0x000fe4000f8e0205 */
[----:B------:R-:W-:Y:S02]  /*61d0*/  IMAD.MOV.U32 R4, RZ, RZ, 0x1 ;  /* 0x00000001ff047424 */ /* 0x000fe400078e00ff */
[----:B------:R-:W-:Y:S02]  /*61e0*/  IMAD.MOV.U32 R5, RZ, RZ, RZ ;  /* 0x000000ffff057224 */ /* 0x000fe400078e00ff */
[----:B--2---:R-:W-:-:S02]  /*61f0*/  IMAD.SHL.U32 R0, R2, 0x800, RZ ;  /* 0x0000080002007824 */ /* 0x004fc400078e00ff */
[----:B------:R-:W-:-:S07]  /*6200*/  IMAD.SHL.U32 R2, R2, 0x20, RZ ;  /* 0x0000002002027824 */ /* 0x000fce00078e00ff */
.L_x_157:
[----:B------:R-:W0:Y:S01]  /*6210*/  S2R R9, SR_CgaCtaId ;  /* 0x0000000000097919 */ /* 0x000e220000008800 */
[----:B------:R-:W-:-:S04]  /*6220*/  MOV R8, 0x400 ;  /* 0x0000040000087802 */ /* 0x000fc80000000f00 */
[----:B0-----:R-:W-:Y:S02]  /*6230*/  LEA R14, R9, R8, 0x18 ;  /* 0x00000008090e7211 */ /* 0x001fe400078ec0ff */
[----:B------:R-:W-:-:S03]  /*6240*/  SHF.L.U32 R8, R4, 0x1f, RZ ;  /* 0x0000001f04087819 */ /* 0x000fc600000006ff */
[----:B------:R-:W-:-:S07]  /*6250*/  IMAD R11, R5, 0x8, R14 ;  /* 0x00000008050b7824 */ /* 0x000fce00078e020e */
.L_x_154:
[----:B0-----:R0:W1:Y:S02]  /*6260*/  SYNCS.PHASECHK.TRANS64.TRYWAIT P1, [R11+URZ+0x36048], R8 ;  /* 0x036048080b0075a7 */ /* 0x001064000802017f */
[----:B-1----:R-:W-:Y:S05]  /*6270*/  @!P1 NANOSLEEP.SYNCS 0x989680 ;  /* 0x009896800000995d */ /* 0x002fea0003900000 */
[----:B------:R-:W1:Y:S02]  /*6280*/  @!P1 SYNCS.PHASECHK.TRANS64 P1, [R11+URZ+0x36048], R8 ;  /* 0x036048080b0095a7 */ /* 0x000e64000802007f */
[----:B-1----:R-:W-:Y:S05]  /*6290*/  @!P1 BRA `(.L_x_154) ;  /* 0xfffffffc00f09947 */ /* 0x002fea000383ffff */
[----:B0-----:R-:W0:Y:S02]  /*62a0*/  @!P2 LDC R8, c[0x0][0x500] ;  /* 0x00014000ff08ab82 */ /* 0x001e240000000800 */
[----:B0-----:R0:W-:Y:S02]  /*62b0*/  @!P2 SYNCS.ARRIVE.TRANS64 RZ, [R11+URZ+0x36000], R8 ;  /* 0x036000080bffa9a7 */ /* 0x0011e4000800003f */
[----:B0-----:R-:W-:-:S04]  /*62c0*/  PRMT R8, R13, 0x9910, RZ ;  /* 0x000099100d087816 */ /* 0x001fc800000000ff */
[----:B------:R-:W-:-:S13]  /*62d0*/  ISETP.NE.AND P1, PT, R8, 0x2, PT ;  /* 0x000000020800780c */ /* 0x000fda0003f25270 */
[----:B------:R-:W-:Y:S05]  /*62e0*/  @P1 BRA `(.L_x_155) ;  /* 0x0000000000041947 */ /* 0x000fea0003800000 */
[----:B------:R-:W-:Y:S01]  /*62f0*/  BPT.TRAP 0x1 ;  /* 0x000000040000795c */ /* 0x000fe20000300000 */
.L_x_155:
[----:B------:R-:W-:Y:S05]  /*6300*/  @P0 BRA `(.L_x_156) ;  /* 0x0000000000040947 */ /* 0x000fea0003800000 */
[----:B------:R-:W-:Y:S01]  /*6310*/  BPT.TRAP 0x1 ;  /* 0x000000040000795c */ /* 0x000fe20000300000 */
.L_x_156:
[----:B------:R-:W-:Y:S01]  /*6320*/  R2UR UR7, R17 ;  /* 0x00000000110772ca */ /* 0x000fe200000e0000 */
[----:B------:R-:W-:Y:S01]  /*6330*/  ULDC UR6, c[0x0][0x48c] ;  /* 0x0001230000067ab9 */ /* 0x000fe20000000800 */
[----:B------:R-:W-:Y:S01]  /*6340*/  R2UR UR18, R2 ;  /* 0x00000000021272ca */ /* 0x000fe200000e0000 */
[----:B------:R-:W-:Y:S01]  /*6350*/  UISETP.NE.AND UP1, UPT, UR6, 0x1, UPT ;  /* 0x000000010600788c */ /* 0x000fe2000bf25270 */
[----:B------:R-:W-:Y:S01]  /*6360*/  IMAD.SHL.U32 R9, R5, 0x2000, RZ ;  /* 0x0000200005097824 */ /* 0x000fe200078e00ff */
[----:B------:R-:W-:Y:S01]  /*6370*/  ULDC UR30, c[0x0][0x498] ;  /* 0x00012600001e7ab9 */ /* 0x000fe20000000800 */
[----:B------:R-:W-:Y:S01]  /*6380*/  ULDC.64 UR32, c[0x0][0x198] ;  /* 0x0000660000207ab9 */ /* 0x000fe20000000a00 */
[----:B------:R-:W-:Y:S01]  /*6390*/  UISETP.NE.AND UP0, UPT, UR30, 0x1, UPT ;  /* 0x000000011e00788c */ /* 0x000fe2000bf05270 */
[----:B------:R-:W-:Y:S01]  /*63a0*/  ISETP.GT.AND P3, PT, R6, 0x1, PT ;  /* 0x000000010600780c */ /* 0x000fe20003f64270 */
[----:B------:R-:W-:Y:S01]  /*63b0*/  ULDC.64 UR22, c[0x0][0x4b8] ;  /* 0x00012e0000167ab9 */ /* 0x000fe20000000a00 */
[----:B------:R-:W-:Y:S01]  /*63c0*/  LOP3.LUT R8, R9, 0x800, R0, 0xf8, !PT ;  /* 0x0000080009087812 */ /* 0x000fe200078ef800 */
[----:B------:R-:W-:Y:S01]  /*63d0*/  IMAD.IADD R9, R14, 0x1, R9 ;  /* 0x000000010e097824 */ /* 0x000fe200078e0209 */
[----:B------:R-:W-:Y:S01]  /*63e0*/  ULDC.64 UR24, c[0x0][0x4d0] ;  /* 0x0001340000187ab9 */ /* 0x000fe20000000a00 */
[----:B------:R-:W-:Y:S01]  /*63f0*/  USHF.L.U32 UR7, UR7, 0x6, URZ ;  /* 0x0000000607077899 */ /* 0x000fe2000800063f */
[----:B------:R-:W-:Y:S01]  /*6400*/  VIADD R5, R5, 0x1 ;  /* 0x0000000105057836 */ /* 0x000fe20000000000 */
[----:B------:R-:W-:Y:S01]  /*6410*/  @UP1 ULDC.64 UR10, c[0x0][0x490] ;  /* 0x00012400000a1ab9 */ /* 0x000fe20000000a00 */
[----:B------:R-:W-:Y:S01]  /*6420*/  IMAD R8, R8, 0x2, R14 ;  /* 0x0000000208087824 */ /* 0x000fe200078e020e */
[----:B------:R-:W-:Y:S01]  /*6430*/  ULOP3.LUT UR18, UR7, 0x20, UR18, 0xf8, !UPT ;  /* 0x0000002007127892 */ /* 0x000fe2000f8ef812 */
[----:B------:R-:W-:Y:S01]  /*6440*/  VIADD R6, R6, 0xffffffff ;  /* 0xffffffff06067836 */ /* 0x000fe20000000000 */
[----:B------:R-:W-:Y:S01]  /*6450*/  @UP1 ULDC.64 UR14, c[0x0][0x490] ;  /* 0x00012400000e1ab9 */ /* 0x000fe20000000a00 */
[----:B------:R-:W-:Y:S01]  /*6460*/  @UP0 ULDC UR28, c[0x0][0x49c] ;  /* 0x00012700001c0ab9 */ /* 0x000fe20000000800 */
[----:B------:R-:W-:Y:S01]  /*6470*/  UIMAD.WIDE.U32 UR4, UR18, UR10, URZ ;  /* 0x0000000a120472a5 */ /* 0x000fe2000f8e003f */
[----:B------:R-:W-:Y:S01]  /*6480*/  R2UR UR10, R11 ;  /* 0x000000000b0a72ca */ /* 0x000fe200000e0000 */
[----:B------:R-:W-:Y:S01]  /*6490*/  UIMAD.WIDE.U32 UR8, UR18, UR14, URZ ;  /* 0x0000000e120872a5 */ /* 0x000fe2000f8e003f */
[----:B------:R-:W-:Y:S01]  /*64a0*/  PRMT R11, R15, 0x40, R10 ;  /* 0x000000400f0b7816 */ /* 0x000fe2000000000a */
[----:B------:R-:W-:Y:S01]  /*64b0*/  UMOV UR17, UR18 ;  /* 0x0000001200117c82 */ /* 0x000fe20008000000 */
[----:B------:R-:W-:Y:S01]  /*64c0*/  UMOV UR12, UR18 ;  /* 0x00000012000c7c82 */ /* 0x000fe20008000000 */
[----:B------:R-:W-:Y:S01]  /*64d0*/  @UP1 USHF.R.U32.HI UR17, URZ, UR15, UR9 ;  /* 0x0000000f3f111299 */ /* 0x000fe20008011609 */
[----:B------:R-:W-:Y:S01]  /*64e0*/  R2UR UR4, R8 ;  /* 0x00000000080472ca */ /* 0x000fe200000e0000 */
[----:B------:R-:W-:Y:S01]  /*64f0*/  @UP1 USHF.R.U32.HI UR12, URZ, UR11, UR5 ;  /* 0x0000000b3f0c1299 */ /* 0x000fe20008011605 */
[----:B------:R-:W-:Y:S01]  /*6500*/  IMAD.MOV.U32 R8, RZ, RZ, 0x3 ;  /* 0x00000003ff087424 */ /* 0x000fe200078e00ff */
[----:B------:R-:W-:Y:S01]  /*6510*/  UIMAD.WIDE.U32 UR28, UR17, UR28, URZ ;  /* 0x0000001c111c72a5 */ /* 0x000fe2000f8e003f */
[----:B------:R-:W-:Y:S01]  /*6520*/  R2UR UR34, R11 ;  /* 0x000000000b2272ca */ /* 0x000fe200000e0000 */
[----:B------:R-:W-:Y:S01]  /*6530*/  UIADD3 UR19, -UR12, URZ, URZ ;  /* 0x0000003f0c137290 */ /* 0x000fe2000fffe13f */
[----:B------:R-:W-:Y:S01]  /*6540*/  ISETP.NE.AND P1, PT, R5, 0x9, PT ;  /* 0x000000090500780c */ /* 0x000fe20003f25270 */
[----:B------:R-:W-:Y:S01]  /*6550*/  UIADD3 UR5, UR10, 0x36000, URZ ;  /* 0x000360000a057890 */ /* 0x000fe2000fffe03f */
[----:B------:R-:W-:Y:S01]  /*6560*/  R2UR UR35, R8 ;  /* 0x00000000082372ca */ /* 0x000fe200000e0000 */
[----:B------:R-:W-:Y:S01]  /*6570*/  UIMAD UR19, UR6, UR19, UR18 ;  /* 0x00000013061372a4 */ /* 0x000fe2000f8e0212 */
[----:B------:R-:W-:Y:S01]  /*6580*/  VIADD R17, R17, 0x1 ;  /* 0x0000000111117836 */ /* 0x000fe20000000000 */
[----:B------:R-:W-:Y:S01]  /*6590*/  @UP0 ULDC UR10, c[0x0][0x49c] ;  /* 0x00012700000a0ab9 */ /* 0x000fe20000000800 */
[----:B------:R-:W-:Y:S01]  /*65a0*/  UIADD3 UR26, UP1, UR32, 0xf0, URZ ;  /* 0x000000f0201a7890 */ /* 0x000fe2000ff3e03f */
[----:B------:R-:W-:Y:S01]  /*65b0*/  SEL R5, R5, RZ, P1 ;  /* 0x000000ff05057207 */ /* 0x000fe20000800000 */
[----:B------:R-:W-:-:S02]  /*65c0*/  UIADD3 UR16, UR4, 0x12000, URZ ;  /* 0x0001200004107890 */ /* 0x000fc4000fffe03f */
[----:B------:R-:W-:Y:S02]  /*65d0*/  UIADD3 UR8, UR4, 0x14000, URZ ;  /* 0x0001400004087890 */ /* 0x000fe4000fffe03f */
[----:B------:R-:W-:Y:S02]  /*65e0*/  UIADD3 UR4, -UR17, URZ, URZ ;  /* 0x0000003f11047290 */ /* 0x000fe4000fffe13f */
[----:B------:R-:W-:Y:S02]  /*65f0*/  UIMAD.WIDE.U32 UR10, UR12, UR10, URZ ;  /* 0x0000000a0c0a72a5 */ /* 0x000fe4000f8e003f */
[----:B------:R-:W-:Y:S01]  /*6600*/  UIMAD UR31, UR6, UR4, UR18 ;  /* 0x00000004061f72a4 */ /* 0x000fe2000f8e0212 */
[----:B------:R-:W-:Y:S01]  /*6610*/  R2UR UR6, R16 ;  /* 0x00000000100672ca */ /* 0x000fe200000e0000 */
[----:B------:R-:W-:Y:S01]  /*6620*/  @UP0 ULDC UR9, c[0x0][0x4a0] ;  /* 0x0001280000090ab9 */ /* 0x000fe20000000800 */
[----:B------:R-:W-:Y:S01]  /*6630*/  R2UR UR4, R9 ;  /* 0x00000000090472ca */ /* 0x000fe200000e0000 */
[----:B------:R-:W-:Y:S01]  /*6640*/  @UP0 ULDC UR20, c[0x0][0x4a0] ;  /* 0x0001280000140ab9 */ /* 0x000fe20000000800 */
[----:B------:R-:W-:Y:S01]  /*6650*/  UMOV UR21, UR12 ;  /* 0x0000000c00157c82 */ /* 0x000fe20008000000 */
[----:B------:R-:W-:Y:S01]  /*6660*/  UMOV UR13, UR17 ;  /* 0x00000011000d7c82 */ /* 0x000fe20008000000 */
[----:B------:R-:W-:Y:S01]  /*6670*/  @UP0 USHF.R.U32.HI UR21, URZ, UR9, UR11 ;  /* 0x000000093f150299 */ /* 0x000fe2000801160b */
[----:B------:R-:W-:Y:S01]  /*6680*/  R2UR UR18, R12 ;  /* 0x000000000c1272ca */ /* 0x000fe200000e0000 */
[----:B------:R-:W-:Y:S01]  /*6690*/  @UP0 USHF.R.U32.HI UR13, URZ, UR20, UR29 ;  /* 0x000000143f0d0299 */ /* 0x000fe2000801161d */
[----:B------:R-:W-:Y:S01]  /*66a0*/  R2UR UR10, R18 ;  /* 0x00000000120a72ca */ /* 0x000fe200000e0000 */
[----:B------:R-:W-:Y:S01]  /*66b0*/  UIADD3.X UR27, URZ, UR33, URZ, UP1, !UPT ;  /* 0x000000213f1b7290 */ /* 0x000fe20008ffe43f */
[----:B------:R-:W-:Y:S01]  /*66c0*/  SEL R9, RZ, 0x1, P1 ;  /* 0x00000001ff097807 */ /* 0x000fe20000800000 */
[----:B------:R-:W-:-:S02]  /*66d0*/  UIADD3 UR20, -UR21, URZ, URZ ;  /* 0x0000003f15147290 */ /* 0x000fc4000fffe13f */
[----:B------:R-:W-:Y:S01]  /*66e0*/  UIADD3 UR9, -UR13, URZ, URZ ;  /* 0x0000003f0d097290 */ /* 0x000fe2000fffe13f */
[----:B------:R-:W-:Y:S01]  /*66f0*/  LOP3.LUT R4, R4, R9, RZ, 0x3c, !PT ;  /* 0x0000000904047212 */ /* 0x000fe200078e3cff */
[----:B------:R-:W-:Y:S02]  /*6700*/  UIADD3 UR32, UP2, UR32, 0x1f0, URZ ;  /* 0x000001f020207890 */ /* 0x000fe4000ff5e03f */
[----:B------:R-:W-:Y:S01]  /*6710*/  UIMAD UR20, UR30, UR20, UR12 ;  /* 0x000000141e1472a4 */ /* 0x000fe2000f8e020c */
[----:B------:R-:W-:Y:S01]  /*6720*/  UMOV UR14, 0x0 ;  /* 0x00000000000e7882 */ /* 0x000fe20000000000 */
[----:B------:R-:W-:Y:S01]  /*6730*/  UMOV UR15, 0x10000000 ;  /* 0x10000000000f7882 */ /* 0x000fe20000000000 */
[----:B------:R-:W-:Y:S01]  /*6740*/  UIMAD UR12, UR30, UR9, UR17 ;  /* 0x000000091e0c72a4 */ /* 0x000fe2000f8e0211 */
[----:B------:R0:W-:Y:S01]  /*6750*/  UTMALDG.2D [UR4], [UR26], desc[UR14] ;  /* 0x00000e041a0075b4 */ /* 0x0001e20008009000 */
[----:B------:R-:W-:Y:S02]  /*6760*/  UIMAD UR19, UR19, UR22, UR24 ;  /* 0x00000016131372a4 */ /* 0x000fe4000f8e0218 */
[----:B------:R-:W-:-:S02]  /*6770*/  UIMAD UR20, UR20, UR23, UR25 ;  /* 0x00000017141472a4 */ /* 0x000fc4000f8e0219 */
[----:B------:R-:W-:Y:S02]  /*6780*/  UIADD3.X UR33, URZ, UR33, URZ, UP2, !UPT ;  /* 0x000000213f217290 */ /* 0x000fe400097fe43f */
[----:B------:R-:W-:Y:S02]  /*6790*/  UIMAD UR11, UR31, UR22, UR24 ;  /* 0x000000161f0b72a4 */ /* 0x000fe4000f8e0218 */
[----:B------:R-:W-:Y:S01]  /*67a0*/  UIMAD UR12, UR12, UR23, UR25 ;  /* 0x000000170c0c72a4 */ /* 0x000fe2000f8e0219 */
[----:B------:R-:W-:Y:S01]  /*67b0*/  UMOV UR17, UR5 ;  /* 0x0000000500117c82 */ /* 0x000fe20008000000 */
[----:B------:R-:W-:Y:S01]  /*67c0*/  UMOV UR9, UR5 ;  /* 0x0000000500097c82 */ /* 0x000fe20008000000 */
[----:B0-----:R-:W-:-:S09]  /*67d0*/  UPRMT UR4, UR34, 0x5410, UR35 ;  /* 0x0000541022047896 */ /* 0x001fd20008000023 */
[----:B------:R0:W-:Y:S01]  /*67e0*/  UTMALDG.4D.IM2COL.MULTICAST [UR16], [UR32], UR4 ;  /* 0x00000010200073b4 */ /* 0x0001e20008058804 */
[----:B------:R0:W-:Y:S02]  /*67f0*/  UTMALDG.4D.IM2COL.MULTICAST [UR8], [UR32], UR4 ;  /* 0x00000008200073b4 */ /* 0x0001e40008058804 */
[----:B0-----:R-:W-:Y:S05]  /*6800*/  @P3 BRA `(.L_x_157) ;  /* 0xfffffff800803947 */ /* 0x001fea000383ffff */
.L_x_153:
[----:B------:R-:W-:Y:S01]  /*6810*/  ISETP.GE.U32.AND P2, PT, R7, 0x9, PT ;  /* 0x000000090700780c */ /* 0x000fe20003f46070 */
[----:B------:R-:W-:Y:S05]  /*6820*/  WARPSYNC.ALL ;  /* 0x0000000000007948 */ /* 0x000fea0003800000 */
[----:B------:R-:W-:-:S07]  /*6830*/  ELECT P1, URZ, PT ;  /* 0x00000000003f782f */ /* 0x000fce0003820000 */
[----:B---3-5:R-:W-:-:S05]  /*6840*/  @P2 IMAD.WIDE.U32 R4, R7, 0x38e38e39, RZ ;  /* 0x38e38e3907042825 */ /* 0x028fca00078e00ff */
[----:B--2---:R-:W-:-:S04]  /*6850*/  @P2 SHF.R.U32.HI R0, RZ, 0x1, R5 ;  /* 0x00000001ff002819 */ /* 0x004fc80000011605 */
[----:B------:R-:W-:-:S04]  /*6860*/  @P2 LOP3.LUT R0, R0, 0x1, RZ, 0xc0, !PT ;  /* 0x0000000100002812 */ /* 0x000fc800078ec0ff */
[----:B------:R-:W-:Y:S01]  /*6870*/  @P2 ISETP.NE.U32.AND P0, PT, R0, 0x1, PT ;  /* 0x000000010000280c */ /* 0x000fe20003f05070 */
[----:B------:R-:W-:-:S12]  /*6880*/  @!P1 EXIT ;  /* 0x000000000000994d */ /* 0x000fd80003800000 */
[----:B------:R-:W-:Y:S01]  /*6890*/  LOP3.LUT R3, R3, 0x2, RZ, 0xfc, !PT ;  /* 0x0000000203037812 */ /* 0x000fe200078efcff */
[----:B------:R-:W-:Y:S01]  /*68a0*/  IMAD.MOV.U32 R0, RZ, RZ, 0x1 ;  /* 0x00000001ff007424 */ /* 0x000fe200078e00ff */
[----:B------:R-:W-:Y:S02]  /*68b0*/  @P2 ISETP.NE.U32.AND.EX P0, PT, RZ, RZ, PT, P0 ;  /* 0x000000ffff00220c */ /* 0x000fe40003f05100 */
[----:B------:R-:W-:Y:S02]  /*68c0*/  ISETP.NE.AND P1, PT, R3, 0x3, PT ;  /* 0x000000030300780c */ /* 0x000fe40003f25270 */
[----:B------:R-:W-:-:S11]  /*68d0*/  @P2 SEL R0, RZ, 0x1, !P0 ;  /* 0x00000001ff002807 */ /* 0x000fd60004000000 */
[----:B------:R-:W-:Y:S05]  /*68e0*/  @!P1 BRA `(.L_x_158) ;  /* 0x0000000000049947 */ /* 0x000fea0003800000 */
[----:B------:R-:W-:Y:S01]  /*68f0*/  BPT.TRAP 0x1 ;  /* 0x000000040000795c */ /* 0x000fe20000300000 */
.L_x_158:
[----:B------:R-:W0:Y:S01]  /*6900*/  S2R R5, SR_CgaCtaId ;  /* 0x0000000000057919 */ /* 0x000e220000008800 */
[----:B------:R-:W-:Y:S01]  /*6910*/  IMAD.WIDE.U32 R2, R7, 0x38e38e39, RZ ;  /* 0x38e38e3907027825 */ /* 0x000fe200078e00ff */
[----:B------:R-:W-:-:S04]  /*6920*/  MOV R4, 0x400 ;  /* 0x0000040000047802 */ /* 0x000fc80000000f00 */
[----:B------:R-:W-:-:S05]  /*6930*/  SHF.R.U32.HI R2, RZ, 0x1, R3 ;  /* 0x00000001ff027819 */ /* 0x000fca0000011603 */
[----:B------:R-:W-:Y:S01]  /*6940*/  IMAD R7, R2, -0x9, R7 ;  /* 0xfffffff702077824 */ /* 0x000fe200078e0207 */
[----:B0-----:R-:W-:-:S05]  /*6950*/  LEA R4, R5, R4, 0x18 ;  /* 0x0000000405047211 */ /* 0x001fca00078ec0ff */
[----:B------:R-:W-:Y:S01]  /*6960*/  VIADD R2, R4, 0x36048 ;  /* 0x0003604804027836 */ /* 0x000fe20000000000 */
[----:B------:R-:W-:-:S03]  /*6970*/  SHF.L.U32 R4, R0, 0x1f, RZ ;  /* 0x0000001f00047819 */ /* 0x000fc600000006ff */
[----:B------:R-:W-:-:S07]  /*6980*/  IMAD R3, R7, 0x8, R2 ;  /* 0x0000000807037824 */ /* 0x000fce00078e0202 */
.L_x_159:
[----:B0-----:R0:W1:Y:S02]  /*6990*/  SYNCS.PHASECHK.TRANS64.TRYWAIT P0, [R3+URZ], R4 ;  /* 0x00000004030075a7 */ /* 0x001064000800017f */
[----:B-1----:R-:W-:Y:S05]  /*69a0*/  @!P0 NANOSLEEP.SYNCS 0x989680 ;  /* 0x009896800000895d */ /* 0x002fea0003900000 */
[----:B------:R-:W1:Y:S02]  /*69b0*/  @!P0 SYNCS.PHASECHK.TRANS64 P0, [R3+URZ], R4 ;  /* 0x00000004030085a7 */ /* 0x000e64000800007f */
[----:B-1----:R-:W-:Y:S05]  /*69c0*/  @!P0 BRA `(.L_x_159) ;  /* 0xfffffffc00f08947 */ /* 0x002fea000383ffff */
[----:B------:R-:W-:-:S05]  /*69d0*/  VIADD R7, R7, 0x1 ;  /* 0x0000000107077836 */ /* 0x000fca0000000000 */
[----:B------:R-:W-:-:S04]  /*69e0*/  ISETP.NE.AND P0, PT, R7, 0x9, PT ;  /* 0x000000090700780c */ /* 0x000fc80003f05270 */
[----:B0-----:R-:W-:Y:S02]  /*69f0*/  SEL R3, RZ, 0x1, P0 ;  /* 0x00000001ff037807 */ /* 0x001fe40000000000 */
[----:B------:R-:W-:Y:S02]  /*6a00*/  SEL R7, R7, RZ, P0 ;  /* 0x000000ff07077207 */ /* 0x000fe40000000000 */
[----:B------:R-:W-:-:S03]  /*6a10*/  LOP3.LUT R5, R0, R3, RZ, 0x3c, !PT ;  /* 0x0000000300057212 */ /* 0x000fc600078e3cff */
[----:B------:R-:W-:Y:S01]  /*6a20*/  IMAD R0, R7, 0x8, R2 ;  /* 0x0000000807007824 */ /* 0x000fe200078e0202 */
[----:B------:R-:W-:-:S07]  /*6a30*/  SHF.L.U32 R3, R5, 0x1f, RZ ;  /* 0x0000001f05037819 */ /* 0x000fce00000006ff */
.L_x_160:
        /* <DEDUP_REMOVED lines=11> */
.L_x_161:
        /* <DEDUP_REMOVED lines=11> */
.L_x_162:
        /* <DEDUP_REMOVED lines=11> */
.L_x_163:
        /* <DEDUP_REMOVED lines=11> */
.L_x_164:
        /* <DEDUP_REMOVED lines=11> */
.L_x_165:
        /* <DEDUP_REMOVED lines=11> */
.L_x_166:
        /* <DEDUP_REMOVED lines=11> */
.L_x_167:
[----:B0-----:R0:W1:Y:S02]  /*6f10*/  SYNCS.PHASECHK.TRANS64.TRYWAIT P0, [R7+URZ], R0 ;  /* 0x00000000070075a7 */ /* 0x001064000800017f */
[----:B-1----:R-:W-:Y:S05]  /*6f20*/  @!P0 NANOSLEEP.SYNCS 0x989680 ;  /* 0x009896800000895d */ /* 0x002fea0003900000 */
[----:B------:R-:W1:Y:S02]  /*6f30*/  @!P0 SYNCS.PHASECHK.TRANS64 P0, [R7+URZ], R0 ;  /* 0x00000000070085a7 */ /* 0x000e64000800007f */
[----:B-1----:R-:W-:Y:S05]  /*6f40*/  @P0 EXIT ;  /* 0x000000000000094d */ /* 0x002fea0003800000 */
[----:B------:R-:W-:Y:S05]  /*6f50*/  BRA `(.L_x_167) ;  /* 0xfffffffc00ec7947 */ /* 0x000fea000383ffff */
.L_x_168:
[----:B------:R-:W-:-:S00]  /*6f60*/  BRA `(.L_x_168) ;  /* 0xfffffffc00fc7947 */ /* 0x000fc0000383ffff */
[----:B------:R-:W-:-:S00]  /*6f70*/  NOP ;  /* 0x0000000000007918 */ /* 0x000fc00000000000 */
        /* <DEDUP_REMOVED lines=8> */
.L_x_169:


//--------------------- .nv.shared._ZN7cutlass13device_kernelINS_4conv6kernel13ConvUniversalINS1_16ConvProblemShapeILNS1_8OperatorE2ELi2EEENS1_10collective14CollectiveConvINS1_46MainloopSm90TmaGmmaWarpSpecializedImplicitGemmILS5_2ELi9ELi2EN4cute5tupleIJNSA_1CILi2EEENSC_ILi1EEESE_EEENS1_36KernelImplicitTmaWarpSpecializedSm90ELi1EEENSB_IJNSC_ILi64EEENSB_IJNSC_ILi128EEEEEENSB_IJSI_EEEEEENS_10bfloat16_tESN_NSA_8TiledMMAINSA_8MMA_AtomIJNSA_4SM904GMMA28MMA_64x128x16_F32BF16BF16_SSILNSR_5MajorE1ELST_1ELNSR_7ScaleInE1ELSU_1EEEEEENSA_6LayoutINSB_IJSE_SE_SE_EEENSB_IJNSC_ILi0EEESZ_SZ_EEEEENSB_IJNSA_10UnderscoreES12_S12_EEEEENS7_6detail26Sm90ImplicitGemmTileTraitsINSA_13SM90_TMA_LOADENSA_14ComposedLayoutINSA_7SwizzleILi3ELi4ELi3EEENSA_18smem_ptr_flag_bitsILi16EEENSX_INSB_IJNSB_IJSI_SE_EEENSB_IJNSC_ILi8EEES1E_EEENSB_IJSE_NSC_ILi9EEEEEEEEENSB_IJNSB_IJSE_SZ_EEENSB_IJSI_NSC_ILi512EEEEEENSB_IJSZ_NSC_ILi4096EEEEEEEEEEEEEvEENS16_INSA_30SM90_TMA_LOAD_IM2COL_MULTICASTENS18_IS1A_S1C_NSX_INSB_IJNSB_IJSI_SD_EEES1F_S1H_EEENSB_IJNSB_IJSE_S1M_EEES1L_NSB_IJSZ_NSC_ILi8192EEEEEEEEEEEEEvEEEENS_8epilogue10collective6detail29Sm90TmaWarpSpecializedAdapterINS24_15DefaultEpilogueISN_NSB_IJlNSB_IJSE_llEEESZ_EEES29_NS23_6thread17LinearCombinationISN_Li1EffLNS2A_9ScaleType4KindE0ELNS_15FloatRoundStyleE2ESN_EENS_4gemm15EpilogueDefaultEEEEEvvEEEEvNT_6ParamsE --------------------------
	.section	.nv.shared._ZN7cutlass13device_kernelINS_4conv6kernel13ConvUniversalINS1_16ConvProblemShapeILNS1_8OperatorE2ELi2EEENS1_10collective14CollectiveConvINS1_46MainloopSm90TmaGmmaWarpSpecializedImplicitGemmILS5_2ELi9ELi2EN4cute5tupleIJNSA_1CILi2EEENSC_ILi1EEESE_EEENS1_36KernelImplicitTmaWarpSpecializedSm90ELi1EEENSB_IJNSC_ILi64EEENSB_IJNSC_ILi128EEEEEENSB_IJSI_EEEEEENS_10bfloat16_tESN_NSA_8TiledMMAINSA_8MMA_AtomIJNSA_4SM904GMMA28MMA_64x128x16_F32BF16BF16_SSILNSR_5MajorE1ELST_1ELNSR_7ScaleInE1ELSU_1EEEEEENSA_6LayoutINSB_IJSE_SE_SE_EEENSB_IJNSC_ILi0EEESZ_SZ_EEEEENSB_IJNSA_10UnderscoreES12_S12_EEEEENS7_6detail26Sm90ImplicitGemmTileTraitsINSA_13SM90_TMA_LOADENSA_14ComposedLayoutINSA_7SwizzleILi3ELi4ELi3EEENSA_18smem_ptr_flag_bitsILi16EEENSX_INSB_IJNSB_IJSI_SE_EEENSB_IJNSC_ILi8EEES1E_EEENSB_IJSE_NSC_ILi9EEEEEEEEENSB_IJNSB_IJSE_SZ_EEENSB_IJSI_NSC_ILi512EEEEEENSB_IJSZ_NSC_ILi4096EEEEEEEEEEEEEvEENS16_INSA_30SM90_TMA_LOAD_IM2COL_MULTICASTENS18_IS1A_S1C_NSX_INSB_IJNSB_IJSI_SD_EEES1F_S1H_EEENSB_IJNSB_IJSE_S1M_EEES1L_NSB_IJSZ_NSC_ILi8192EEEEEEEEEEEEEvEEEENS_8epilogue10collective6detail29Sm90TmaWarpSpecializedAdapterINS24_15DefaultEpilogueISN_NSB_IJlNSB_IJSE_llEEESZ_EEES29_NS23_6thread17LinearCombinationISN_Li1EffLNS2A_9ScaleType4KindE0ELNS_15FloatRoundStyleE2ESN_EENS_4gemm15EpilogueDefaultEEEEEvvEEEEvNT_6ParamsE,"aw",@nobits
	.sectionflags	@""
	.align	16
	.zero		1024


//--------------------- .nv.shared.reserved.0     --------------------------
	.section	.nv.shared.reserved.0,"aw",@nobits
	.weak		__nv_reservedSMEM_offset_0_alias
	.size		__nv_reservedSMEM_offset_0_alias, 0, 0
	.other		__nv_reservedSMEM_offset_0_alias,@"STO_CUDA_RESERVED_SHARED STV_DEFAULT"
__nv_reservedSMEM_offset_0_alias:
	.zero		0


//--------------------- .nv.global                --------------------------
	.section	.nv.global,"aw",@nobits
.nv.global:
	.type		_ZN39_INTERNAL_3e90a79b_4_k_cu_fa3110a4_29464cute1_E,@object
	.size		_ZN39_INTERNAL_3e90a79b_4_k_cu_fa3110a4_29464cute1_E,(_ZN39_INTERNAL_3e90a79b_4_k_cu_fa3110a4_29464cuda3std3__45__cpo6cbeginE - _ZN39_INTERNAL_3e90a79b_4_k_cu_fa3110a4_29464cute1_E)
_ZN39_INTERNAL_3e90a79b_4_k_cu_fa3110a4_29464cute1_E:
	.zero		1
	.type		_ZN39_INTERNAL_3e90a79b_4_k_cu_fa3110a4_29464cuda3std3__45__cpo6cbeginE,@object
	.size		_ZN39_INTERNAL_3e90a79b_4_k_cu_fa3110a4_29464cuda3std3__45__cpo6cbeginE,(_ZN39_INTERNAL_3e90a79b_4_k_cu_fa3110a4_29464cuda3std3__48in_placeE - _ZN39_INTERNAL_3e90a79b_4_k_cu_fa3110a4_29464cuda3std3__45__cpo6cbeginE)
_ZN39_INTERNAL_3e90a79b_4_k_cu_fa3110a4_29464cuda3std3__45__cpo6cbeginE:
	.zero		1
	.type		_ZN39_INTERNAL_3e90a79b_4_k_cu_fa3110a4_29464cuda3std3__48in_placeE,@object
	.size		_ZN39_INTERNAL_3e90a79b_4_k_cu_fa3110a4_29464cuda3std3__48in_placeE,(_ZN39_INTERNAL_3e90a79b_4_k_cu_fa3110a4_29464cuda3std6ranges3__45__cpo9iter_moveE - _ZN39_INTERNAL_3e90a79b_4_k_cu_fa3110a4_29464cuda3std3__48in_placeE)
_ZN39_INTERNAL_3e90a79b_4_k_cu_fa3110a4_29464cuda3std3__48in_placeE:
	.zero		1
	.type		_ZN39_INTERNAL_3e90a79b_4_k_cu_fa3110a4_29464cuda3std6ranges3__45__cpo9iter_moveE,@object
	.size		_ZN39_INTERNAL_3e90a79b_4_k_cu_fa3110a4_29464cuda3std6ranges3__45__cpo9iter_moveE,(_ZN39_INTERNAL_3e90a79b_4_k_cu_fa3110a4_29464cuda3std3__45__cpo5beginE - _ZN39_INTERNAL_3e90a79b_4_k_cu_fa3110a4_29464cuda3std6ranges3__45__cpo9iter_moveE)
_ZN39_INTERNAL_3e90a79b_4_k_cu_fa3110a4_29464cuda3std6ranges3__45__cpo9iter_moveE:
	.zero		1
	.type		_ZN39_INTERNAL_3e90a79b_4_k_cu_fa3110a4_29464cuda3std3__45__cpo5beginE,@object
	.size		_ZN39_INTERNAL_3e90a79b_4_k_cu_fa3110a4_29464cuda3std3__45__cpo5beginE,(_ZN39_INTERNAL_3e90a79b_4_k_cu_fa3110a4_29464cuda3std3__441_GLOBAL__N__3e90a79b_4_k_cu_fa3110a4_29466ignoreE - _ZN39_INTERNAL_3e90a79b_4_k_cu_fa3110a4_29464cuda3std3__45__cpo5beginE)
_ZN39_INTERNAL_3e90a79b_4_k_cu_fa3110a4_29464cuda3std3__45__cpo5beginE:
	.zero		1
	.type		_ZN39_INTERNAL_3e90a79b_4_k_cu_fa3110a4_29464cuda3std3__441_GLOBAL__N__3e90a79b_4_k_cu_fa3110a4_29466ignoreE,@object
	.size		_ZN39_INTERNAL_3e90a79b_4_k_cu_fa3110a4_29464cuda3std3__441_GLOBAL__N__3e90a79b_4_k_cu_fa3110a4_29466ignoreE,(_ZN39_INTERNAL_3e90a79b_4_k_cu_fa3110a4_29464cute7productE - _ZN39_INTERNAL_3e90a79b_4_k_cu_fa3110a4_29464cuda3std3__441_GLOBAL__N__3e90a79b_4_k_cu_fa3110a4_29466ignoreE)
_ZN39_INTERNAL_3e90a79b_4_k_cu_fa3110a4_29464cuda3std3__441_GLOBAL__N__3e90a79b_4_k_cu_fa3110a4_29466ignoreE:
	.zero		1
	.type		_ZN39_INTERNAL_3e90a79b_4_k_cu_fa3110a4_29464cute7productE,@object
	.size		_ZN39_INTERNAL_3e90a79b_4_k_cu_fa3110a4_29464cute7productE,(_ZN39_INTERNAL_3e90a79b_4_k_cu_fa3110a4_29464cuda3std3__45__cpo3endE - _ZN39_INTERNAL_3e90a79b_4_k_cu_fa3110a4_29464cute7productE)
_ZN39_INTERNAL_3e90a79b_4_k_cu_fa3110a4_29464cute7productE:
	.zero		1
	.type		_ZN39_INTERNAL_3e90a79b_4_k_cu_fa3110a4_29464cuda3std3__45__cpo3endE,@object
	.size		_ZN39_INTERNAL_3e90a79b_4_k_cu_fa3110a4_29464cuda3std3__45__cpo3endE,(_ZN39_INTERNAL_3e90a79b_4_k_cu_fa3110a4_29464cuda3std3__419piecewise_constructE - _ZN39_INTERNAL_3e90a79b_4_k_cu_fa3110a4_29464cuda3std3__45__cpo3endE)
_ZN39_INTERNAL_3e90a79b_4_k_cu_fa3110a4_29464cuda3std3__45__cpo3endE:
	.zero		1
	.type		_ZN39_INTERNAL_3e90a79b_4_k_cu_fa3110a4_29464cuda3std3__419piecewise_constructE,@object
	.size		_ZN39_INTERNAL_3e90a79b_4_k_cu_fa3110a4_29464cuda3std3__419piecewise_constructE,(_ZN39_INTERNAL_3e90a79b_4_k_cu_fa3110a4_29464cuda3std3__45__cpo4cendE - _ZN39_INTERNAL_3e90a79b_4_k_cu_fa3110a4_29464cuda3std3__419piecewise_constructE)
_ZN39_INTERNAL_3e90a79b_4_k_cu_fa3110a4_29464cuda3std3__419piecewise_constructE:
	.zero		1
	.type		_ZN39_INTERNAL_3e90a79b_4_k_cu_fa3110a4_29464cuda3std3__45__cpo4cendE,@object
	.size		_ZN39_INTERNAL_3e90a79b_4_k_cu_fa3110a4_29464cuda3std3__45__cpo4cendE,(_ZN39_INTERNAL_3e90a79b_4_k_cu_fa3110a4_29464cuda3std6ranges3__45__cpo4swapE - _ZN39_INTERNAL_3e90a79b_4_k_cu_fa3110a4_29464cuda3std3__45__cpo4cendE)
_ZN39_INTERNAL_3e90a79b_4_k_cu_fa3110a4_29464cuda3std3__45__cpo4cendE:
	.zero		1
	.type		_ZN39_INTERNAL_3e90a79b_4_k_cu_fa3110a4_29464cuda3std6ranges3__45__cpo4swapE,@object
	.size		_ZN39_INTERNAL_3e90a79b_4_k_cu_fa3110a4_29464cuda3std6ranges3__45__cpo4swapE,(.L_7 - _ZN39_INTERNAL_3e90a79b_4_k_cu_fa3110a4_29464cuda3std6ranges3__45__cpo4swapE)
_ZN39_INTERNAL_3e90a79b_4_k_cu_fa3110a4_29464cuda3std6ranges3__45__cpo4swapE:
	.zero		1
.L_7:


//--------------------- .nv.constant0._ZN7cutlass13device_kernelINS_4conv6kernel13ConvUniversalINS1_16ConvProblemShapeILNS1_8OperatorE2ELi2EEENS1_10collective14CollectiveConvINS1_46MainloopSm90TmaGmmaWarpSpecializedImplicitGemmILS5_2ELi9ELi2EN4cute5tupleIJNSA_1CILi2EEENSC_ILi1EEESE_EEENS1_36KernelImplicitTmaWarpSpecializedSm90ELi1EEENSB_IJNSC_ILi64EEENSB_IJNSC_ILi128EEEEEENSB_IJSI_EEEEEENS_10bfloat16_tESN_NSA_8TiledMMAINSA_8MMA_AtomIJNSA_4SM904GMMA28MMA_64x128x16_F32BF16BF16_SSILNSR_5MajorE1ELST_1ELNSR_7ScaleInE1ELSU_1EEEEEENSA_6LayoutINSB_IJSE_SE_SE_EEENSB_IJNSC_ILi0EEESZ_SZ_EEEEENSB_IJNSA_10UnderscoreES12_S12_EEEEENS7_6detail26Sm90ImplicitGemmTileTraitsINSA_13SM90_TMA_LOADENSA_14ComposedLayoutINSA_7SwizzleILi3ELi4ELi3EEENSA_18smem_ptr_flag_bitsILi16EEENSX_INSB_IJNSB_IJSI_SE_EEENSB_IJNSC_ILi8EEES1E_EEENSB_IJSE_NSC_ILi9EEEEEEEEENSB_IJNSB_IJSE_SZ_EEENSB_IJSI_NSC_ILi512EEEEEENSB_IJSZ_NSC_ILi4096EEEEEEEEEEEEEvEENS16_INSA_30SM90_TMA_LOAD_IM2COL_MULTICASTENS18_IS1A_S1C_NSX_INSB_IJNSB_IJSI_SD_EEES1F_S1H_EEENSB_IJNSB_IJSE_S1M_EEES1L_NSB_IJSZ_NSC_ILi8192EEEEEEEEEEEEEvEEEENS_8epilogue10collective6detail29Sm90TmaWarpSpecializedAdapterINS24_15DefaultEpilogueISN_NSB_IJlNSB_IJSE_llEEESZ_EEES29_NS23_6thread17LinearCombinationISN_Li1EffLNS2A_9ScaleType4KindE0ELNS_15FloatRoundStyleE2ESN_EENS_4gemm15EpilogueDefaultEEEEEvvEEEEvNT_6ParamsE --------------------------
	.section	.nv.constant0._ZN7cutlass13device_kernelINS_4conv6kernel13ConvUniversalINS1_16ConvProblemShapeILNS1_8OperatorE2ELi2EEENS1_10collective14CollectiveConvINS1_46MainloopSm90TmaGmmaWarpSpecializedImplicitGemmILS5_2ELi9ELi2EN4cute5tupleIJNSA_1CILi2EEENSC_ILi1EEESE_EEENS1_36KernelImplicitTmaWarpSpecializedSm90ELi1EEENSB_IJNSC_ILi64EEENSB_IJNSC_ILi128EEEEEENSB_IJSI_EEEEEENS_10bfloat16_tESN_NSA_8TiledMMAINSA_8MMA_AtomIJNSA_4SM904GMMA28MMA_64x128x16_F32BF16BF16_SSILNSR_5MajorE1ELST_1ELNSR_7ScaleInE1ELSU_1EEEEEENSA_6LayoutINSB_IJSE_SE_SE_EEENSB_IJNSC_ILi0EEESZ_SZ_EEEEENSB_IJNSA_10UnderscoreES12_S12_EEEEENS7_6detail26Sm90ImplicitGemmTileTraitsINSA_13SM90_TMA_LOADENSA_14ComposedLayoutINSA_7SwizzleILi3ELi4ELi3EEENSA_18smem_ptr_flag_bitsILi16EEENSX_INSB_IJNSB_IJSI_SE_EEENSB_IJNSC_ILi8EEES1E_EEENSB_IJSE_NSC_ILi9EEEEEEEEENSB_IJNSB_IJSE_SZ_EEENSB_IJSI_NSC_ILi512EEEEEENSB_IJSZ_NSC_ILi4096EEEEEEEEEEEEEvEENS16_INSA_30SM90_TMA_LOAD_IM2COL_MULTICASTENS18_IS1A_S1C_NSX_INSB_IJNSB_IJSI_SD_EEES1F_S1H_EEENSB_IJNSB_IJSE_S1M_EEES1L_NSB_IJSZ_NSC_ILi8192EEEEEEEEEEEEEvEEEENS_8epilogue10collective6detail29Sm90TmaWarpSpecializedAdapterINS24_15DefaultEpilogueISN_NSB_IJlNSB_IJSE_llEEESZ_EEES29_NS23_6thread17LinearCombinationISN_Li1EffLNS2A_9ScaleType4KindE0ELNS_15FloatRoundStyleE2ESN_EENS_4gemm15EpilogueDefaultEEEEEvvEEEEvNT_6ParamsE,"a",@progbits
	.sectionflags	@""
	.align	4
.nv.constant0._ZN7cutlass13device_kernelINS_4conv6kernel13ConvUniversalINS1_16ConvProblemShapeILNS1_8OperatorE2ELi2EEENS1_10collective14CollectiveConvINS1_46MainloopSm90TmaGmmaWarpSpecializedImplicitGemmILS5_2ELi9ELi2EN4cute5tupleIJNSA_1CILi2EEENSC_ILi1EEESE_EEENS1_36KernelImplicitTmaWarpSpecializedSm90ELi1EEENSB_IJNSC_ILi64EEENSB_IJNSC_ILi128EEEEEENSB_IJSI_EEEEEENS_10bfloat16_tESN_NSA_8TiledMMAINSA_8MMA_AtomIJNSA_4SM904GMMA28MMA_64x128x16_F32BF16BF16_SSILNSR_5MajorE1ELST_1ELNSR_7ScaleInE1ELSU_1EEEEEENSA_6LayoutINSB_IJSE_SE_SE_EEENSB_IJNSC_ILi0EEESZ_SZ_EEEEENSB_IJNSA_10UnderscoreES12_S12_EEEEENS7_6detail26Sm90ImplicitGemmTileTraitsINSA_13SM90_TMA_LOADENSA_14ComposedLayoutINSA_7SwizzleILi3ELi4ELi3EEENSA_18smem_ptr_flag_bitsILi16EEENSX_INSB_IJNSB_IJSI_SE_EEENSB_IJNSC_ILi8EEES1E_EEENSB_IJSE_NSC_ILi9EEEEEEEEENSB_IJNSB_IJSE_SZ_EEENSB_IJSI_NSC_ILi512EEEEEENSB_IJSZ_NSC_ILi4096EEEEEEEEEEEEEvEENS16_INSA_30SM90_TMA_LOAD_IM2COL_MULTICASTENS18_IS1A_S1C_NSX_INSB_IJNSB_IJSI_SD_EEES1F_S1H_EEENSB_IJNSB_IJSE_S1M_EEES1L_NSB_IJSZ_NSC_ILi8192EEEEEEEEEEEEEvEEEENS_8epilogue10collective6detail29Sm90TmaWarpSpecializedAdapterINS24_15DefaultEpilogueISN_NSB_IJlNSB_IJSE_llEEESZ_EEES29_NS23_6thread17LinearCombinationISN_Li1EffLNS2A_9ScaleType4KindE0ELNS_15FloatRoundStyleE2ESN_EENS_4gemm15EpilogueDefaultEEEEEvvEEEEvNT_6ParamsE:
	.zero		1536


//--------------------- SYMBOLS --------------------------

	.type		.nv.reservedSmem.offset0,@object
	.size		.nv.reservedSmem.offset0,0x4
